// auto-generated by cutlass_sweep.gemm — config: {"arch": "sm_90", "cluster_m": 1, "cluster_n": 1, "dtype": "e4m3", "dtype_b": "e4m3", "layout": "nt", "stages": 0, "tile_k": 32, "tile_m": 128, "tile_n": 96}
#include "cutlass/cutlass.h"
#include "cutlass/gemm/collective/collective_builder.hpp"
#include "cutlass/gemm/device/gemm_universal_adapter.h"
#include "cutlass/gemm/kernel/gemm_universal.hpp"
#include "cutlass/epilogue/collective/collective_builder.hpp"

using ElemA = cutlass::float_e4m3_t;
using ElemB = cutlass::float_e4m3_t;
using ElemCD = cutlass::float_e4m3_t;
using Acc  = float;
using TileShape    = cute::Shape<cute::_128, cute::_96, cute::_32>;
using ClusterShape = cute::Shape<cute::_1, cute::_1, cute::_1>;

using CollectiveEpilogue = typename cutlass::epilogue::collective::CollectiveBuilder<
    cutlass::arch::Sm90, cutlass::arch::OpClassTensorOp,
    TileShape, ClusterShape,
    cutlass::epilogue::collective::EpilogueTileAuto,
    Acc, Acc,
    ElemCD, cutlass::layout::RowMajor, 128 / cutlass::sizeof_bits<ElemCD>::value,
    ElemCD, cutlass::layout::RowMajor, 128 / cutlass::sizeof_bits<ElemCD>::value,
    cutlass::epilogue::collective::EpilogueScheduleAuto
  >::CollectiveOp;

using CollectiveMainloop = typename cutlass::gemm::collective::CollectiveBuilder<
    cutlass::arch::Sm90, cutlass::arch::OpClassTensorOp,
    ElemA, cutlass::layout::RowMajor, 128 / cutlass::sizeof_bits<ElemA>::value,
    ElemB, cutlass::layout::ColumnMajor, 128 / cutlass::sizeof_bits<ElemB>::value,
    Acc,
    TileShape, ClusterShape,
    cutlass::gemm::collective::StageCountAutoCarveout<static_cast<int>(sizeof(typename CollectiveEpilogue::SharedStorage))>,
    cutlass::gemm::collective::KernelScheduleAuto
  >::CollectiveOp;

using GemmKernel = cutlass::gemm::kernel::GemmUniversal<
    cute::Shape<int,int,int,int>,
    CollectiveMainloop,
    CollectiveEpilogue
>;
using Gemm = cutlass::gemm::device::GemmUniversalAdapter<GemmKernel>;

// Force the device kernel symbol into the cubin without needing a host main.
auto* _anchor = &cutlass::device_kernel<GemmKernel>;


// ===== COMPILED SASS (sm_90a) =====

	.target	sm_90a

	.elftype	@"ET_EXEC"


//--------------------- .note.nv.tkinfo           --------------------------
	.section	.note.nv.tkinfo,"",@"SHT_NOTE"
	.sectionflags	@"SHF_NOTE_NV_TKINFO"
	.tkinfo
        /*0018*/ 	.word	0x00000002
        /*0030*/ 	.string	""
        /*0030*/ 	.string	"ptxas"
        /*0030*/ 	.string	"Cuda compilation tools, release 13.0, V13.0.88"
        /*0030*/ 	.string	"Build cuda_13.0.r13.0/compiler.36424714_0"
        /*0030*/ 	.string	"-arch sm_90a -m 64 "



//--------------------- .note.nv.cuinfo           --------------------------
	.section	.note.nv.cuinfo,"",@"SHT_NOTE"
	.sectionflags	@"SHF_NOTE_NV_CUINFO"
        /*0018*/ 	.short	0x0002
        /*001a*/ 	.short	0x005a
        /*001c*/ 	.short	0x0082
	.zero		2


//--------------------- .nv.info                  --------------------------
	.section	.nv.info,"",@"SHT_CUDA_INFO"
	.align	4


	//----- nvinfo : EIATTR_REGCOUNT
	.align		4
        /*0000*/ 	.byte	0x04, 0x2f
        /*0002*/ 	.short	(.L_12 - .L_11)
	.align		4
.L_11:
        /*0004*/ 	.word	index@(_ZN7cutlass13device_kernelINS_4gemm6kernel13GemmUniversalIN4cute5tupleIJiiiiEEENS1_10collective13CollectiveMmaINS1_37MainloopSm90TmaGmmaWarpSpecializedFP8ILi32ENS5_IJNS4_1CILi1EEESB_SB_EEENS1_35KernelTmaWarpSpecializedCooperativeEEENS5_IJNSA_ILi128EEENSA_ILi96EEENSA_ILi32EEEEEENS_12float_e4m3_tENS5_IJlSB_lEEESJ_SK_NS4_8TiledMMAINS4_8MMA_AtomIJNS4_4SM904GMMA30MMA_64x96x32_F32E4M3E4M3_SS_TNILNSO_7ScaleInE1ELSQ_1EEEEEENS4_6LayoutINS5_IJNSA_ILi2EEESB_SB_EEENS5_IJSB_NSA_ILi0EEESW_EEEEENS5_IJNS4_10UnderscoreESZ_SZ_EEEEENS4_13SM90_TMA_LOADENS4_14ComposedLayoutINS4_7SwizzleILi1ELi4ELi3EEENS4_18smem_ptr_flag_bitsILi8EEENST_INS5_IJNSA_ILi8EEESH_EEENS5_IJSH_SB_EEEEEEEvNS4_8identityES12_S1C_vS1D_EENS_8epilogue10collective6detail29Sm90TmaWarpSpecializedAdapterINS1G_15DefaultEpilogueISJ_SK_SK_NS1F_6thread17LinearCombinationISJ_Li1EffLNS1K_9ScaleType4KindE0ELNS_15FloatRoundStyleE2ESJ_EENS1_15EpilogueDefaultEEEEEvvEEEEvNT_6ParamsE)
        /*0008*/ 	.word	0x000000a8


	//----- nvinfo : EIATTR_FRAME_SIZE
	.align		4
.L_12:
        /*000c*/ 	.byte	0x04, 0x11
        /*000e*/ 	.short	(.L_14 - .L_13)
	.align		4
.L_13:
        /*0010*/ 	.word	index@(_ZN7cutlass13device_kernelINS_4gemm6kernel13GemmUniversalIN4cute5tupleIJiiiiEEENS1_10collective13CollectiveMmaINS1_37MainloopSm90TmaGmmaWarpSpecializedFP8ILi32ENS5_IJNS4_1CILi1EEESB_SB_EEENS1_35KernelTmaWarpSpecializedCooperativeEEENS5_IJNSA_ILi128EEENSA_ILi96EEENSA_ILi32EEEEEENS_12float_e4m3_tENS5_IJlSB_lEEESJ_SK_NS4_8TiledMMAINS4_8MMA_AtomIJNS4_4SM904GMMA30MMA_64x96x32_F32E4M3E4M3_SS_TNILNSO_7ScaleInE1ELSQ_1EEEEEENS4_6LayoutINS5_IJNSA_ILi2EEESB_SB_EEENS5_IJSB_NSA_ILi0EEESW_EEEEENS5_IJNS4_10UnderscoreESZ_SZ_EEEEENS4_13SM90_TMA_LOADENS4_14ComposedLayoutINS4_7SwizzleILi1ELi4ELi3EEENS4_18smem_ptr_flag_bitsILi8EEENST_INS5_IJNSA_ILi8EEESH_EEENS5_IJSH_SB_EEEEEEEvNS4_8identityES12_S1C_vS1D_EENS_8epilogue10collective6detail29Sm90TmaWarpSpecializedAdapterINS1G_15DefaultEpilogueISJ_SK_SK_NS1F_6thread17LinearCombinationISJ_Li1EffLNS1K_9ScaleType4KindE0ELNS_15FloatRoundStyleE2ESJ_EENS1_15EpilogueDefaultEEEEEvvEEEEvNT_6ParamsE)
        /*0014*/ 	.word	0x00000000


	//----- nvinfo : EIATTR_MIN_STACK_SIZE
	.align		4
.L_14:
        /*0018*/ 	.byte	0x04, 0x12
        /*001a*/ 	.short	(.L_16 - .L_15)
	.align		4
.L_15:
        /*001c*/ 	.word	index@(_ZN7cutlass13device_kernelINS_4gemm6kernel13GemmUniversalIN4cute5tupleIJiiiiEEENS1_10collective13CollectiveMmaINS1_37MainloopSm90TmaGmmaWarpSpecializedFP8ILi32ENS5_IJNS4_1CILi1EEESB_SB_EEENS1_35KernelTmaWarpSpecializedCooperativeEEENS5_IJNSA_ILi128EEENSA_ILi96EEENSA_ILi32EEEEEENS_12float_e4m3_tENS5_IJlSB_lEEESJ_SK_NS4_8TiledMMAINS4_8MMA_AtomIJNS4_4SM904GMMA30MMA_64x96x32_F32E4M3E4M3_SS_TNILNSO_7ScaleInE1ELSQ_1EEEEEENS4_6LayoutINS5_IJNSA_ILi2EEESB_SB_EEENS5_IJSB_NSA_ILi0EEESW_EEEEENS5_IJNS4_10UnderscoreESZ_SZ_EEEEENS4_13SM90_TMA_LOADENS4_14ComposedLayoutINS4_7SwizzleILi1ELi4ELi3EEENS4_18smem_ptr_flag_bitsILi8EEENST_INS5_IJNSA_ILi8EEESH_EEENS5_IJSH_SB_EEEEEEEvNS4_8identityES12_S1C_vS1D_EENS_8epilogue10collective6detail29Sm90TmaWarpSpecializedAdapterINS1G_15DefaultEpilogueISJ_SK_SK_NS1F_6thread17LinearCombinationISJ_Li1EffLNS1K_9ScaleType4KindE0ELNS_15FloatRoundStyleE2ESJ_EENS1_15EpilogueDefaultEEEEEvvEEEEvNT_6ParamsE)
        /*0020*/ 	.word	0x00000000
.L_16:


//--------------------- .nv.compat                --------------------------
	.section	.nv.compat,"",@"SHT_CUDA_COMPAT_INFO"
	.align	4
        /*0000*/ 	.byte	0x02, 0x09, 0x01, 0x00, 0x02, 0x02, 0x04, 0x00, 0x02, 0x05, 0x05, 0x00, 0x03, 0x07, 0x01, 0x01
        /*0010*/ 	.byte	0x02, 0x03, 0x01, 0x00, 0x02, 0x06, 0x01, 0x00, 0x04, 0x0b, 0x08, 0x00, 0x00, 0x00, 0x00, 0x00
        /*0020*/ 	.byte	0x00, 0x00, 0x00, 0x00


//--------------------- .nv.info._ZN7cutlass13device_kernelINS_4gemm6kernel13GemmUniversalIN4cute5tupleIJiiiiEEENS1_10collective13CollectiveMmaINS1_37MainloopSm90TmaGmmaWarpSpecializedFP8ILi32ENS5_IJNS4_1CILi1EEESB_SB_EEENS1_35KernelTmaWarpSpecializedCooperativeEEENS5_IJNSA_ILi128EEENSA_ILi96EEENSA_ILi32EEEEEENS_12float_e4m3_tENS5_IJlSB_lEEESJ_SK_NS4_8TiledMMAINS4_8MMA_AtomIJNS4_4SM904GMMA30MMA_64x96x32_F32E4M3E4M3_SS_TNILNSO_7ScaleInE1ELSQ_1EEEEEENS4_6LayoutINS5_IJNSA_ILi2EEESB_SB_EEENS5_IJSB_NSA_ILi0EEESW_EEEEENS5_IJNS4_10UnderscoreESZ_SZ_EEEEENS4_13SM90_TMA_LOADENS4_14ComposedLayoutINS4_7SwizzleILi1ELi4ELi3EEENS4_18smem_ptr_flag_bitsILi8EEENST_INS5_IJNSA_ILi8EEESH_EEENS5_IJSH_SB_EEEEEEEvNS4_8identityES12_S1C_vS1D_EENS_8epilogue10collective6detail29Sm90TmaWarpSpecializedAdapterINS1G_15DefaultEpilogueISJ_SK_SK_NS1F_6thread17LinearCombinationISJ_Li1EffLNS1K_9ScaleType4KindE0ELNS_15FloatRoundStyleE2ESJ_EENS1_15EpilogueDefaultEEEEEvvEEEEvNT_6ParamsE --------------------------
	.section	.nv.info._ZN7cutlass13device_kernelINS_4gemm6kernel13GemmUniversalIN4cute5tupleIJiiiiEEENS1_10collective13CollectiveMmaINS1_37MainloopSm90TmaGmmaWarpSpecializedFP8ILi32ENS5_IJNS4_1CILi1EEESB_SB_EEENS1_35KernelTmaWarpSpecializedCooperativeEEENS5_IJNSA_ILi128EEENSA_ILi96EEENSA_ILi32EEEEEENS_12float_e4m3_tENS5_IJlSB_lEEESJ_SK_NS4_8TiledMMAINS4_8MMA_AtomIJNS4_4SM904GMMA30MMA_64x96x32_F32E4M3E4M3_SS_TNILNSO_7ScaleInE1ELSQ_1EEEEEENS4_6LayoutINS5_IJNSA_ILi2EEESB_SB_EEENS5_IJSB_NSA_ILi0EEESW_EEEEENS5_IJNS4_10UnderscoreESZ_SZ_EEEEENS4_13SM90_TMA_LOADENS4_14ComposedLayoutINS4_7SwizzleILi1ELi4ELi3EEENS4_18smem_ptr_flag_bitsILi8EEENST_INS5_IJNSA_ILi8EEESH_EEENS5_IJSH_SB_EEEEEEEvNS4_8identityES12_S1C_vS1D_EENS_8epilogue10collective6detail29Sm90TmaWarpSpecializedAdapterINS1G_15DefaultEpilogueISJ_SK_SK_NS1F_6thread17LinearCombinationISJ_Li1EffLNS1K_9ScaleType4KindE0ELNS_15FloatRoundStyleE2ESJ_EENS1_15EpilogueDefaultEEEEEvvEEEEvNT_6ParamsE,"",@"SHT_CUDA_INFO"
	.sectionflags	@""
	.align	4


	//----- nvinfo : EIATTR_CUDA_API_VERSION
	.align		4
        /*0000*/ 	.byte	0x04, 0x37
        /*0002*/ 	.short	(.L_18 - .L_17)
.L_17:
        /*0004*/ 	.word	0x00000082


	//----- nvinfo : EIATTR_KPARAM_INFO
	.align		4
.L_18:
        /*0008*/ 	.byte	0x04, 0x17
        /*000a*/ 	.short	(.L_20 - .L_19)
.L_19:
        /*000c*/ 	.word	0x00000000
        /*0010*/ 	.short	0x0000
        /*0012*/ 	.short	0x0070
        /*0014*/ 	.byte	0x00, 0xf0, 0x01, 0x10


	//----- nvinfo : EIATTR_SPARSE_MMA_MASK
	.align		4
.L_20:
        /*0018*/ 	.byte	0x03, 0x50
        /*001a*/ 	.short	0x0000


	//----- nvinfo : EIATTR_MAXREG_COUNT
	.align		4
        /*001c*/ 	.byte	0x03, 0x1b
        /*001e*/ 	.short	0x00a8


	//----- nvinfo : EIATTR_NUM_BARRIERS
	.align		4
        /*0020*/ 	.byte	0x02, 0x4c
        /*0022*/ 	.byte	0x01
	.zero		1


	//----- nvinfo : EIATTR_MERCURY_ISA_VERSION
	.align		4
        /*0024*/ 	.byte	0x03, 0x5f
        /*0026*/ 	.short	0x0101


	//----- nvinfo : EIATTR_INT_WARP_WIDE_INSTR_OFFSETS
	.align		4
        /*0028*/ 	.byte	0x04, 0x31
        /*002a*/ 	.short	(.L_22 - .L_21)


	//   ....[0]....
.L_21:
        /*002c*/ 	.word	0x00000760


	//   ....[1]....
        /*0030*/ 	.word	0x00000770


	//   ....[2]....
        /*0034*/ 	.word	0x00000870


	//----- nvinfo : EIATTR_COOP_GROUP_MASK_REGIDS
	.align		4
.L_22:
        /*0038*/ 	.byte	0x04, 0x29
        /*003a*/ 	.short	(.L_24 - .L_23)


	//   ....[0]....
.L_23:
        /*003c*/ 	.word	0xffffffff


	//   ....[1]....
        /*0040*/ 	.word	0xffffffff


	//   ....[2]....
        /*0044*/ 	.word	0xffffffff


	//   ....[3]....
        /*0048*/ 	.word	0xffffffff


	//   ....[4]....
        /*004c*/ 	.word	0xffffffff


	//----- nvinfo : EIATTR_COOP_GROUP_INSTR_OFFSETS
	.align		4
.L_24:
        /*0050*/ 	.byte	0x04, 0x28
        /*0052*/ 	.short	(.L_26 - .L_25)


	//   ....[0]....
.L_25:
        /*0054*/ 	.word	0x00000060


	//   ....[1]....
        /*0058*/ 	.word	0x00000070


	//   ....[2]....
        /*005c*/ 	.word	0x00000130


	//   ....[3]....
        /*0060*/ 	.word	0x00000670


	//   ....[4]....
        /*0064*/ 	.word	0x00001360


	//----- nvinfo : EIATTR_REG_RECONFIG
	.align		4
.L_26:
        /*0068*/ 	.byte	0x01, 0x54
	.zero		2


	//----- nvinfo : EIATTR_MBARRIER_INSTR_OFFSETS
	.align		4
        /*006c*/ 	.byte	0x04, 0x39
        /*006e*/ 	.short	(.L_28 - .L_27)


	//   ....[0]....
.L_27:
        /*0070*/ 	.word	0x00000250
        /*0074*/ 	.word	0x000000ff
        /*0078*/ 	.word	0x00000000
        /*007c*/ 	.short	0x0100
        /*007e*/ 	.byte	0x08
	.zero		1


	//   ....[1]....
        /*0080*/ 	.word	0x00000260
        /*0084*/ 	.word	0x000000ff
        /*0088*/ 	.word	0x00000100
        /*008c*/ 	.short	0x0100
        /*008e*/ 	.byte	0x08
	.zero		1


	//   ....[2]....
        /*0090*/ 	.word	0x00000270
        /*0094*/ 	.word	0x000000ff
        /*0098*/ 	.word	0x00000008
        /*009c*/ 	.short	0x0100
        /*009e*/ 	.byte	0x08
	.zero		1


	//   ....[3]....
        /*00a0*/ 	.word	0x00000280
        /*00a4*/ 	.word	0x000000ff
        /*00a8*/ 	.word	0x00000108
        /*00ac*/ 	.short	0x0100
        /*00ae*/ 	.byte	0x08
	.zero		1


	//   ....[4]....
        /*00b0*/ 	.word	0x00000290
        /*00b4*/ 	.word	0x000000ff
        /*00b8*/ 	.word	0x00000010
        /*00bc*/ 	.short	0x0100
        /*00be*/ 	.byte	0x08
	.zero		1


	//   ....[5]....
        /*00c0*/ 	.word	0x000002a0
        /*00c4*/ 	.word	0x000000ff
        /*00c8*/ 	.word	0x00000110
        /*00cc*/ 	.short	0x0100
        /*00ce*/ 	.byte	0x08
	.zero		1


	//   ....[6]....
        /*00d0*/ 	.word	0x000002b0
        /*00d4*/ 	.word	0x000000ff
        /*00d8*/ 	.word	0x00000018
        /*00dc*/ 	.short	0x0100
        /*00de*/ 	.byte	0x08
	.zero		1


	//   ....[7]....
        /*00e0*/ 	.word	0x000002c0
        /*00e4*/ 	.word	0x000000ff
        /*00e8*/ 	.word	0x00000118
        /*00ec*/ 	.short	0x0100
        /*00ee*/ 	.byte	0x08
	.zero		1


	//   ....[8]....
        /*00f0*/ 	.word	0x000002d0
        /*00f4*/ 	.word	0x000000ff
        /*00f8*/ 	.word	0x00000020
        /*00fc*/ 	.short	0x0100
        /*00fe*/ 	.byte	0x08
	.zero		1


	//   ....[9]....
        /*0100*/ 	.word	0x000002e0
        /*0104*/ 	.word	0x000000ff
        /*0108*/ 	.word	0x00000120
        /*010c*/ 	.short	0x0100
        /*010e*/ 	.byte	0x08
	.zero		1


	//   ....[10]....
        /*0110*/ 	.word	0x000002f0
        /*0114*/ 	.word	0x000000ff
        /*0118*/ 	.word	0x00000028
        /*011c*/ 	.short	0x0100
        /*011e*/ 	.byte	0x08
	.zero		1


	//   ....[11]....
        /*0120*/ 	.word	0x00000300
        /*0124*/ 	.word	0x000000ff
        /*0128*/ 	.word	0x00000128
        /*012c*/ 	.short	0x0100
        /*012e*/ 	.byte	0x08
	.zero		1


	//   ....[12]....
        /*0130*/ 	.word	0x00000310
        /*0134*/ 	.word	0x000000ff
        /*0138*/ 	.word	0x00000030
        /*013c*/ 	.short	0x0100
        /*013e*/ 	.byte	0x08
	.zero		1


	//   ....[13]....
        /*0140*/ 	.word	0x00000320
        /*0144*/ 	.word	0x000000ff
        /*0148*/ 	.word	0x00000130
        /*014c*/ 	.short	0x0100
        /*014e*/ 	.byte	0x08
	.zero		1


	//   ....[14]....
        /*0150*/ 	.word	0x00000330
        /*0154*/ 	.word	0x000000ff
        /*0158*/ 	.word	0x00000038
        /*015c*/ 	.short	0x0100
        /*015e*/ 	.byte	0x08
	.zero		1


	//   ....[15]....
        /*0160*/ 	.word	0x00000340
        /*0164*/ 	.word	0x000000ff
        /*0168*/ 	.word	0x00000138
        /*016c*/ 	.short	0x0100
        /*016e*/ 	.byte	0x08
	.zero		1


	//   ....[16]....
        /*0170*/ 	.word	0x00000350
        /*0174*/ 	.word	0x000000ff
        /*0178*/ 	.word	0x00000040
        /*017c*/ 	.short	0x0100
        /*017e*/ 	.byte	0x08
	.zero		1


	//   ....[17]....
        /*0180*/ 	.word	0x00000360
        /*0184*/ 	.word	0x000000ff
        /*0188*/ 	.word	0x00000140
        /*018c*/ 	.short	0x0100
        /*018e*/ 	.byte	0x08
	.zero		1


	//   ....[18]....
        /*0190*/ 	.word	0x00000370
        /*0194*/ 	.word	0x000000ff
        /*0198*/ 	.word	0x00000048
        /*019c*/ 	.short	0x0100
        /*019e*/ 	.byte	0x08
	.zero		1


	//   ....[19]....
        /*01a0*/ 	.word	0x00000380
        /*01a4*/ 	.word	0x000000ff
        /*01a8*/ 	.word	0x00000148
        /*01ac*/ 	.short	0x0100
        /*01ae*/ 	.byte	0x08
	.zero		1


	//   ....[20]....
        /*01b0*/ 	.word	0x00000390
        /*01b4*/ 	.word	0x000000ff
        /*01b8*/ 	.word	0x00000050
        /*01bc*/ 	.short	0x0100
        /*01be*/ 	.byte	0x08
	.zero		1


	//   ....[21]....
        /*01c0*/ 	.word	0x000003a0
        /*01c4*/ 	.word	0x000000ff
        /*01c8*/ 	.word	0x00000150
        /*01cc*/ 	.short	0x0100
        /*01ce*/ 	.byte	0x08
	.zero		1


	//   ....[22]....
        /*01d0*/ 	.word	0x000003b0
        /*01d4*/ 	.word	0x000000ff
        /*01d8*/ 	.word	0x00000058
        /*01dc*/ 	.short	0x0100
        /*01de*/ 	.byte	0x08
	.zero		1


	//   ....[23]....
        /*01e0*/ 	.word	0x000003c0
        /*01e4*/ 	.word	0x000000ff
        /*01e8*/ 	.word	0x00000158
        /*01ec*/ 	.short	0x0100
        /*01ee*/ 	.byte	0x08
	.zero		1


	//   ....[24]....
        /*01f0*/ 	.word	0x000003d0
        /*01f4*/ 	.word	0x000000ff
        /*01f8*/ 	.word	0x00000060
        /*01fc*/ 	.short	0x0100
        /*01fe*/ 	.byte	0x08
	.zero		1


	//   ....[25]....
        /*0200*/ 	.word	0x000003e0
        /*0204*/ 	.word	0x000000ff
        /*0208*/ 	.word	0x00000160
        /*020c*/ 	.short	0x0100
        /*020e*/ 	.byte	0x08
	.zero		1


	//   ....[26]....
        /*0210*/ 	.word	0x000003f0
        /*0214*/ 	.word	0x000000ff
        /*0218*/ 	.word	0x00000068
        /*021c*/ 	.short	0x0100
        /*021e*/ 	.byte	0x08
	.zero		1


	//   ....[27]....
        /*0220*/ 	.word	0x00000400
        /*0224*/ 	.word	0x000000ff
        /*0228*/ 	.word	0x00000168
        /*022c*/ 	.short	0x0100
        /*022e*/ 	.byte	0x08
	.zero		1


	//   ....[28]....
        /*0230*/ 	.word	0x00000410
        /*0234*/ 	.word	0x000000ff
        /*0238*/ 	.word	0x00000070
        /*023c*/ 	.short	0x0100
        /*023e*/ 	.byte	0x08
	.zero		1


	//   ....[29]....
        /*0240*/ 	.word	0x00000420
        /*0244*/ 	.word	0x000000ff
        /*0248*/ 	.word	0x00000170
        /*024c*/ 	.short	0x0100
        /*024e*/ 	.byte	0x08
	.zero		1


	//   ....[30]....
        /*0250*/ 	.word	0x00000430
        /*0254*/ 	.word	0x000000ff
        /*0258*/ 	.word	0x00000078
        /*025c*/ 	.short	0x0100
        /*025e*/ 	.byte	0x08
	.zero		1


	//   ....[31]....
        /*0260*/ 	.word	0x00000440
        /*0264*/ 	.word	0x000000ff
        /*0268*/ 	.word	0x00000178
        /*026c*/ 	.short	0x0100
        /*026e*/ 	.byte	0x08
	.zero		1


	//   ....[32]....
        /*0270*/ 	.word	0x00000450
        /*0274*/ 	.word	0x000000ff
        /*0278*/ 	.word	0x00000080
        /*027c*/ 	.short	0x0100
        /*027e*/ 	.byte	0x08
	.zero		1


	//   ....[33]....
        /*0280*/ 	.word	0x00000460
        /*0284*/ 	.word	0x000000ff
        /*0288*/ 	.word	0x00000180
        /*028c*/ 	.short	0x0100
        /*028e*/ 	.byte	0x08
	.zero		1


	//   ....[34]....
        /*0290*/ 	.word	0x00000470
        /*0294*/ 	.word	0x000000ff
        /*0298*/ 	.word	0x00000088
        /*029c*/ 	.short	0x0100
        /*029e*/ 	.byte	0x08
	.zero		1


	//   ....[35]....
        /*02a0*/ 	.word	0x00000480
        /*02a4*/ 	.word	0x000000ff
        /*02a8*/ 	.word	0x00000188
        /*02ac*/ 	.short	0x0100
        /*02ae*/ 	.byte	0x08
	.zero		1


	//   ....[36]....
        /*02b0*/ 	.word	0x00000490
        /*02b4*/ 	.word	0x000000ff
        /*02b8*/ 	.word	0x00000090
        /*02bc*/ 	.short	0x0100
        /*02be*/ 	.byte	0x08
	.zero		1


	//   ....[37]....
        /*02c0*/ 	.word	0x000004a0
        /*02c4*/ 	.word	0x000000ff
        /*02c8*/ 	.word	0x00000190
        /*02cc*/ 	.short	0x0100
        /*02ce*/ 	.byte	0x08
	.zero		1


	//   ....[38]....
        /*02d0*/ 	.word	0x000004b0
        /*02d4*/ 	.word	0x000000ff
        /*02d8*/ 	.word	0x00000098
        /*02dc*/ 	.short	0x0100
        /*02de*/ 	.byte	0x08
	.zero		1


	//   ....[39]....
        /*02e0*/ 	.word	0x000004c0
        /*02e4*/ 	.word	0x000000ff
        /*02e8*/ 	.word	0x00000198
        /*02ec*/ 	.short	0x0100
        /*02ee*/ 	.byte	0x08
	.zero		1


	//   ....[40]....
        /*02f0*/ 	.word	0x000004d0
        /*02f4*/ 	.word	0x000000ff
        /*02f8*/ 	.word	0x000000a0
        /*02fc*/ 	.short	0x0100
        /*02fe*/ 	.byte	0x08
	.zero		1


	//   ....[41]....
        /*0300*/ 	.word	0x000004e0
        /*0304*/ 	.word	0x000000ff
        /*0308*/ 	.word	0x000001a0
        /*030c*/ 	.short	0x0100
        /*030e*/ 	.byte	0x08
	.zero		1


	//   ....[42]....
        /*0310*/ 	.word	0x000004f0
        /*0314*/ 	.word	0x000000ff
        /*0318*/ 	.word	0x000000a8
        /*031c*/ 	.short	0x0100
        /*031e*/ 	.byte	0x08
	.zero		1


	//   ....[43]....
        /*0320*/ 	.word	0x00000500
        /*0324*/ 	.word	0x000000ff
        /*0328*/ 	.word	0x000001a8
        /*032c*/ 	.short	0x0100
        /*032e*/ 	.byte	0x08
	.zero		1


	//   ....[44]....
        /*0330*/ 	.word	0x00000510
        /*0334*/ 	.word	0x000000ff
        /*0338*/ 	.word	0x000000b0
        /*033c*/ 	.short	0x0100
        /*033e*/ 	.byte	0x08
	.zero		1


	//   ....[45]....
        /*0340*/ 	.word	0x00000520
        /*0344*/ 	.word	0x000000ff
        /*0348*/ 	.word	0x000001b0
        /*034c*/ 	.short	0x0100
        /*034e*/ 	.byte	0x08
	.zero		1


	//   ....[46]....
        /*0350*/ 	.word	0x00000530
        /*0354*/ 	.word	0x000000ff
        /*0358*/ 	.word	0x000000b8
        /*035c*/ 	.short	0x0100
        /*035e*/ 	.byte	0x08
	.zero		1


	//   ....[47]....
        /*0360*/ 	.word	0x00000540
        /*0364*/ 	.word	0x000000ff
        /*0368*/ 	.word	0x000001b8
        /*036c*/ 	.short	0x0100
        /*036e*/ 	.byte	0x08
	.zero		1


	//   ....[48]....
        /*0370*/ 	.word	0x00000550
        /*0374*/ 	.word	0x000000ff
        /*0378*/ 	.word	0x000000c0
        /*037c*/ 	.short	0x0100
        /*037e*/ 	.byte	0x08
	.zero		1


	//   ....[49]....
        /*0380*/ 	.word	0x00000560
        /*0384*/ 	.word	0x000000ff
        /*0388*/ 	.word	0x000001c0
        /*038c*/ 	.short	0x0100
        /*038e*/ 	.byte	0x08
	.zero		1


	//   ....[50]....
        /*0390*/ 	.word	0x00000570
        /*0394*/ 	.word	0x000000ff
        /*0398*/ 	.word	0x000000c8
        /*039c*/ 	.short	0x0100
        /*039e*/ 	.byte	0x08
	.zero		1


	//   ....[51]....
        /*03a0*/ 	.word	0x00000580
        /*03a4*/ 	.word	0x000000ff
        /*03a8*/ 	.word	0x000001c8
        /*03ac*/ 	.short	0x0100
        /*03ae*/ 	.byte	0x08
	.zero		1


	//   ....[52]....
        /*03b0*/ 	.word	0x00000590
        /*03b4*/ 	.word	0x000000ff
        /*03b8*/ 	.word	0x000000d0
        /*03bc*/ 	.short	0x0100
        /*03be*/ 	.byte	0x08
	.zero		1


	//   ....[53]....
        /*03c0*/ 	.word	0x000005a0
        /*03c4*/ 	.word	0x000000ff
        /*03c8*/ 	.word	0x000001d0
        /*03cc*/ 	.short	0x0100
        /*03ce*/ 	.byte	0x08
	.zero		1


	//   ....[54]....
        /*03d0*/ 	.word	0x000005b0
        /*03d4*/ 	.word	0x000000ff
        /*03d8*/ 	.word	0x000000d8
        /*03dc*/ 	.short	0x0100
        /*03de*/ 	.byte	0x08
	.zero		1


	//   ....[55]....
        /*03e0*/ 	.word	0x000005c0
        /*03e4*/ 	.word	0x000000ff
        /*03e8*/ 	.word	0x000001d8
        /*03ec*/ 	.short	0x0100
        /*03ee*/ 	.byte	0x08
	.zero		1


	//   ....[56]....
        /*03f0*/ 	.word	0x000005d0
        /*03f4*/ 	.word	0x000000ff
        /*03f8*/ 	.word	0x000000e0
        /*03fc*/ 	.short	0x0100
        /*03fe*/ 	.byte	0x08
	.zero		1


	//   ....[57]....
        /*0400*/ 	.word	0x000005e0
        /*0404*/ 	.word	0x000000ff
        /*0408*/ 	.word	0x000001e0
        /*040c*/ 	.short	0x0100
        /*040e*/ 	.byte	0x08
	.zero		1


	//   ....[58]....
        /*0410*/ 	.word	0x000005f0
        /*0414*/ 	.word	0x000000ff
        /*0418*/ 	.word	0x000000e8
        /*041c*/ 	.short	0x0100
        /*041e*/ 	.byte	0x08
	.zero		1


	//   ....[59]....
        /*0420*/ 	.word	0x00000600
        /*0424*/ 	.word	0x000000ff
        /*0428*/ 	.word	0x000001e8
        /*042c*/ 	.short	0x0100
        /*042e*/ 	.byte	0x08
	.zero		1


	//   ....[60]....
        /*0430*/ 	.word	0x00000610
        /*0434*/ 	.word	0x000000ff
        /*0438*/ 	.word	0x000000f0
        /*043c*/ 	.short	0x0100
        /*043e*/ 	.byte	0x08
	.zero		1


	//   ....[61]....
        /*0440*/ 	.word	0x00000620
        /*0444*/ 	.word	0x000000ff
        /*0448*/ 	.word	0x000001f0
        /*044c*/ 	.short	0x0100
        /*044e*/ 	.byte	0x08
	.zero		1


	//   ....[62]....
        /*0450*/ 	.word	0x00000630
        /*0454*/ 	.word	0x000000ff
        /*0458*/ 	.word	0x000000f8
        /*045c*/ 	.short	0x0100
        /*045e*/ 	.byte	0x08
	.zero		1


	//   ....[63]....
        /*0460*/ 	.word	0x00000640
        /*0464*/ 	.word	0x000000ff
        /*0468*/ 	.word	0x000001f8
        /*046c*/ 	.short	0x0100
        /*046e*/ 	.byte	0x08
	.zero		1


	//   ....[64]....
        /*0470*/ 	.word	0x000008d0
        /*0474*/ 	.word	0x000000ff
        /*0478*/ 	.word	0x00000210
        /*047c*/ 	.short	0x0100
        /*047e*/ 	.byte	0x06
	.zero		1


	//   ....[65]....
        /*0480*/ 	.word	0x00000930
        /*0484*/ 	.word	0x000000ff
        /*0488*/ 	.word	0x00000218
        /*048c*/ 	.short	0x0100
        /*048e*/ 	.byte	0x06
	.zero		1


	//   ....[66]....
        /*0490*/ 	.word	0x00001790
        /*0494*/ 	.word	0x000000ff
        /*0498*/ 	.word	0x00000000
        /*049c*/ 	.short	0x010a
        /*049e*/ 	.byte	0x06
	.zero		1


	//   ....[67]....
        /*04a0*/ 	.word	0x000017d0
        /*04a4*/ 	.word	0x000000ff
        /*04a8*/ 	.word	0x00000000
        /*04ac*/ 	.short	0x010a
        /*04ae*/ 	.byte	0x06
	.zero		1


	//   ....[68]....
        /*04b0*/ 	.word	0x00001f30
        /*04b4*/ 	.word	0x000000ff
        /*04b8*/ 	.word	0x00000000
        /*04bc*/ 	.short	0x010a
        /*04be*/ 	.byte	0x0c
	.zero		1


	//   ....[69]....
        /*04c0*/ 	.word	0x00001f70
        /*04c4*/ 	.word	0x000000ff
        /*04c8*/ 	.word	0x00000000
        /*04cc*/ 	.short	0x010a
        /*04ce*/ 	.byte	0x0c
	.zero		1


	//   ....[70]....
        /*04d0*/ 	.word	0x00002450
        /*04d4*/ 	.word	0x000000ff
        /*04d8*/ 	.word	0x00000000
        /*04dc*/ 	.short	0x0101
        /*04de*/ 	.byte	0x08
	.zero		1


	//   ....[71]....
        /*04e0*/ 	.word	0x00002980
        /*04e4*/ 	.word	0x000000ff
        /*04e8*/ 	.word	0x00000000
        /*04ec*/ 	.short	0x0101
        /*04ee*/ 	.byte	0x06
	.zero		1


	//   ....[72]....
        /*04f0*/ 	.word	0x00007210
        /*04f4*/ 	.word	0x00000013
        /*04f8*/ 	.word	0x00000100
        /*04fc*/ 	.short	0x010a
        /*04fe*/ 	.byte	0x3f
	.zero		1


	//   ....[73]....
        /*0500*/ 	.word	0x000075f0
        /*0504*/ 	.word	0x00000006
        /*0508*/ 	.word	0x00000218
        /*050c*/ 	.short	0x0101
        /*050e*/ 	.byte	0x3f
	.zero		1


	//   ....[74]....
        /*0510*/ 	.word	0x00007cc0
        /*0514*/ 	.word	0x00000007
        /*0518*/ 	.word	0x00000000
        /*051c*/ 	.short	0x010a
        /*051e*/ 	.byte	0x3f
	.zero		1


	//   ....[75]....
        /*0520*/ 	.word	0x00007d40
        /*0524*/ 	.word	0x00000009
        /*0528*/ 	.word	0x00000000
        /*052c*/ 	.short	0x010a
        /*052e*/ 	.byte	0x3f
	.zero		1


	//   ....[76]....
        /*0530*/ 	.word	0x00007dd0
        /*0534*/ 	.word	0x00000006
        /*0538*/ 	.word	0x00000000
        /*053c*/ 	.short	0x010a
        /*053e*/ 	.byte	0x3f
	.zero		1


	//   ....[77]....
        /*0540*/ 	.word	0x00007e60
        /*0544*/ 	.word	0x00000009
        /*0548*/ 	.word	0x00000000
        /*054c*/ 	.short	0x010a
        /*054e*/ 	.byte	0x3f
	.zero		1


	//   ....[78]....
        /*0550*/ 	.word	0x00007ef0
        /*0554*/ 	.word	0x00000006
        /*0558*/ 	.word	0x00000000
        /*055c*/ 	.short	0x010a
        /*055e*/ 	.byte	0x3f
	.zero		1


	//   ....[79]....
        /*0560*/ 	.word	0x00007f80
        /*0564*/ 	.word	0x00000009
        /*0568*/ 	.word	0x00000000
        /*056c*/ 	.short	0x010a
        /*056e*/ 	.byte	0x3f
	.zero		1


	//   ....[80]....
        /*0570*/ 	.word	0x00008010
        /*0574*/ 	.word	0x00000006
        /*0578*/ 	.word	0x00000000
        /*057c*/ 	.short	0x010a
        /*057e*/ 	.byte	0x3f
	.zero		1


	//   ....[81]....
        /*0580*/ 	.word	0x000080a0
        /*0584*/ 	.word	0x00000009
        /*0588*/ 	.word	0x00000000
        /*058c*/ 	.short	0x010a
        /*058e*/ 	.byte	0x3f
	.zero		1


	//   ....[82]....
        /*0590*/ 	.word	0x00008130
        /*0594*/ 	.word	0x00000006
        /*0598*/ 	.word	0x00000000
        /*059c*/ 	.short	0x010a
        /*059e*/ 	.byte	0x3f
	.zero		1


	//   ....[83]....
        /*05a0*/ 	.word	0x000081c0
        /*05a4*/ 	.word	0x00000009
        /*05a8*/ 	.word	0x00000000
        /*05ac*/ 	.short	0x010a
        /*05ae*/ 	.byte	0x3f
	.zero		1


	//   ....[84]....
        /*05b0*/ 	.word	0x00008250
        /*05b4*/ 	.word	0x00000006
        /*05b8*/ 	.word	0x00000000
        /*05bc*/ 	.short	0x010a
        /*05be*/ 	.byte	0x3f
	.zero		1


	//   ....[85]....
        /*05c0*/ 	.word	0x000082e0
        /*05c4*/ 	.word	0x00000009
        /*05c8*/ 	.word	0x00000000
        /*05cc*/ 	.short	0x010a
        /*05ce*/ 	.byte	0x3f
	.zero		1


	//   ....[86]....
        /*05d0*/ 	.word	0x00008370
        /*05d4*/ 	.word	0x00000006
        /*05d8*/ 	.word	0x00000000
        /*05dc*/ 	.short	0x010a
        /*05de*/ 	.byte	0x3f
	.zero		1


	//   ....[87]....
        /*05e0*/ 	.word	0x00008400
        /*05e4*/ 	.word	0x00000009
        /*05e8*/ 	.word	0x00000000
        /*05ec*/ 	.short	0x010a
        /*05ee*/ 	.byte	0x3f
	.zero		1


	//   ....[88]....
        /*05f0*/ 	.word	0x00008490
        /*05f4*/ 	.word	0x00000006
        /*05f8*/ 	.word	0x00000000
        /*05fc*/ 	.short	0x010a
        /*05fe*/ 	.byte	0x3f
	.zero		1


	//   ....[89]....
        /*0600*/ 	.word	0x00008520
        /*0604*/ 	.word	0x00000009
        /*0608*/ 	.word	0x00000000
        /*060c*/ 	.short	0x010a
        /*060e*/ 	.byte	0x3f
	.zero		1


	//   ....[90]....
        /*0610*/ 	.word	0x000085b0
        /*0614*/ 	.word	0x00000006
        /*0618*/ 	.word	0x00000000
        /*061c*/ 	.short	0x010a
        /*061e*/ 	.byte	0x3f
	.zero		1


	//   ....[91]....
        /*0620*/ 	.word	0x00008640
        /*0624*/ 	.word	0x00000009
        /*0628*/ 	.word	0x00000000
        /*062c*/ 	.short	0x010a
        /*062e*/ 	.byte	0x3f
	.zero		1


	//   ....[92]....
        /*0630*/ 	.word	0x000086d0
        /*0634*/ 	.word	0x00000006
        /*0638*/ 	.word	0x00000000
        /*063c*/ 	.short	0x010a
        /*063e*/ 	.byte	0x3f
	.zero		1


	//   ....[93]....
        /*0640*/ 	.word	0x00008760
        /*0644*/ 	.word	0x00000009
        /*0648*/ 	.word	0x00000000
        /*064c*/ 	.short	0x010a
        /*064e*/ 	.byte	0x3f
	.zero		1


	//   ....[94]....
        /*0650*/ 	.word	0x000087f0
        /*0654*/ 	.word	0x00000006
        /*0658*/ 	.word	0x00000000
        /*065c*/ 	.short	0x010a
        /*065e*/ 	.byte	0x3f
	.zero		1


	//   ....[95]....
        /*0660*/ 	.word	0x00008880
        /*0664*/ 	.word	0x00000009
        /*0668*/ 	.word	0x00000000
        /*066c*/ 	.short	0x010a
        /*066e*/ 	.byte	0x3f
	.zero		1


	//   ....[96]....
        /*0670*/ 	.word	0x00008910
        /*0674*/ 	.word	0x00000006
        /*0678*/ 	.word	0x00000000
        /*067c*/ 	.short	0x010a
        /*067e*/ 	.byte	0x3f
	.zero		1


	//   ....[97]....
        /*0680*/ 	.word	0x000089a0
        /*0684*/ 	.word	0x00000009
        /*0688*/ 	.word	0x00000000
        /*068c*/ 	.short	0x010a
        /*068e*/ 	.byte	0x3f
	.zero		1


	//   ....[98]....
        /*0690*/ 	.word	0x00008a30
        /*0694*/ 	.word	0x00000006
        /*0698*/ 	.word	0x00000000
        /*069c*/ 	.short	0x010a
        /*069e*/ 	.byte	0x3f
	.zero		1


	//   ....[99]....
        /*06a0*/ 	.word	0x00008ac0
        /*06a4*/ 	.word	0x00000009
        /*06a8*/ 	.word	0x00000000
        /*06ac*/ 	.short	0x010a
        /*06ae*/ 	.byte	0x3f
	.zero		1


	//   ....[100]....
        /*06b0*/ 	.word	0x00008b50
        /*06b4*/ 	.word	0x00000006
        /*06b8*/ 	.word	0x00000000
        /*06bc*/ 	.short	0x010a
        /*06be*/ 	.byte	0x3f
	.zero		1


	//   ....[101]....
        /*06c0*/ 	.word	0x00008be0
        /*06c4*/ 	.word	0x00000009
        /*06c8*/ 	.word	0x00000000
        /*06cc*/ 	.short	0x010a
        /*06ce*/ 	.byte	0x3f
	.zero		1


	//   ....[102]....
        /*06d0*/ 	.word	0x00008c70
        /*06d4*/ 	.word	0x00000006
        /*06d8*/ 	.word	0x00000000
        /*06dc*/ 	.short	0x010a
        /*06de*/ 	.byte	0x3f
	.zero		1


	//   ....[103]....
        /*06e0*/ 	.word	0x00008d00
        /*06e4*/ 	.word	0x00000009
        /*06e8*/ 	.word	0x00000000
        /*06ec*/ 	.short	0x010a
        /*06ee*/ 	.byte	0x3f
	.zero		1


	//   ....[104]....
        /*06f0*/ 	.word	0x00008d90
        /*06f4*/ 	.word	0x00000006
        /*06f8*/ 	.word	0x00000000
        /*06fc*/ 	.short	0x010a
        /*06fe*/ 	.byte	0x3f
	.zero		1


	//   ....[105]....
        /*0700*/ 	.word	0x00008e20
        /*0704*/ 	.word	0x00000003
        /*0708*/ 	.word	0x00000000
        /*070c*/ 	.short	0x010a
        /*070e*/ 	.byte	0x3f
	.zero		1


	//   ....[106]....
        /*0710*/ 	.word	0x00008e90
        /*0714*/ 	.word	0x00000007
        /*0718*/ 	.word	0x00000000
        /*071c*/ 	.short	0x010a
        /*071e*/ 	.byte	0x3f
	.zero		1


	//   ....[107]....
        /*0720*/ 	.word	0x00008ef0
        /*0724*/ 	.word	0x00000008
        /*0728*/ 	.word	0x00000000
        /*072c*/ 	.short	0x010a
        /*072e*/ 	.byte	0x3f
	.zero		1


	//   ....[108]....
        /*0730*/ 	.word	0x00008fc0
        /*0734*/ 	.word	0x00000013
        /*0738*/ 	.word	0x00000100
        /*073c*/ 	.short	0x010a
        /*073e*/ 	.byte	0x3f
	.zero		1


	//   ....[109]....
        /*0740*/ 	.word	0x000090a0
        /*0744*/ 	.word	0x00000007
        /*0748*/ 	.word	0x00000000
        /*074c*/ 	.short	0x010a
        /*074e*/ 	.byte	0x3f
	.zero		1


	//   ....[110]....
        /*0750*/ 	.word	0x000090f0
        /*0754*/ 	.word	0x00000009
        /*0758*/ 	.word	0x00000000
        /*075c*/ 	.short	0x010a
        /*075e*/ 	.byte	0x3f
	.zero		1


	//   ....[111]....
        /*0760*/ 	.word	0x00009140
        /*0764*/ 	.word	0x00000006
        /*0768*/ 	.word	0x00000000
        /*076c*/ 	.short	0x010a
        /*076e*/ 	.byte	0x3f
	.zero		1


	//   ....[112]....
        /*0770*/ 	.word	0x00009190
        /*0774*/ 	.word	0x00000009
        /*0778*/ 	.word	0x00000000
        /*077c*/ 	.short	0x010a
        /*077e*/ 	.byte	0x3f
	.zero		1


	//   ....[113]....
        /*0780*/ 	.word	0x000091e0
        /*0784*/ 	.word	0x00000006
        /*0788*/ 	.word	0x00000000
        /*078c*/ 	.short	0x010a
        /*078e*/ 	.byte	0x3f
	.zero		1


	//   ....[114]....
        /*0790*/ 	.word	0x00009230
        /*0794*/ 	.word	0x00000009
        /*0798*/ 	.word	0x00000000
        /*079c*/ 	.short	0x010a
        /*079e*/ 	.byte	0x3f
	.zero		1


	//   ....[115]....
        /*07a0*/ 	.word	0x00009280
        /*07a4*/ 	.word	0x00000006
        /*07a8*/ 	.word	0x00000000
        /*07ac*/ 	.short	0x010a
        /*07ae*/ 	.byte	0x3f
	.zero		1


	//   ....[116]....
        /*07b0*/ 	.word	0x000092d0
        /*07b4*/ 	.word	0x00000009
        /*07b8*/ 	.word	0x00000000
        /*07bc*/ 	.short	0x010a
        /*07be*/ 	.byte	0x3f
	.zero		1


	//   ....[117]....
        /*07c0*/ 	.word	0x00009320
        /*07c4*/ 	.word	0x00000006
        /*07c8*/ 	.word	0x00000000
        /*07cc*/ 	.short	0x010a
        /*07ce*/ 	.byte	0x3f
	.zero		1


	//   ....[118]....
        /*07d0*/ 	.word	0x00009370
        /*07d4*/ 	.word	0x00000009
        /*07d8*/ 	.word	0x00000000
        /*07dc*/ 	.short	0x010a
        /*07de*/ 	.byte	0x3f
	.zero		1


	//   ....[119]....
        /*07e0*/ 	.word	0x000093c0
        /*07e4*/ 	.word	0x00000006
        /*07e8*/ 	.word	0x00000000
        /*07ec*/ 	.short	0x010a
        /*07ee*/ 	.byte	0x3f
	.zero		1


	//   ....[120]....
        /*07f0*/ 	.word	0x00009410
        /*07f4*/ 	.word	0x00000009
        /*07f8*/ 	.word	0x00000000
        /*07fc*/ 	.short	0x010a
        /*07fe*/ 	.byte	0x3f
	.zero		1


	//   ....[121]....
        /*0800*/ 	.word	0x00009460
        /*0804*/ 	.word	0x00000006
        /*0808*/ 	.word	0x00000000
        /*080c*/ 	.short	0x010a
        /*080e*/ 	.byte	0x3f
	.zero		1


	//   ....[122]....
        /*0810*/ 	.word	0x000094b0
        /*0814*/ 	.word	0x00000009
        /*0818*/ 	.word	0x00000000
        /*081c*/ 	.short	0x010a
        /*081e*/ 	.byte	0x3f
	.zero		1


	//   ....[123]....
        /*0820*/ 	.word	0x00009500
        /*0824*/ 	.word	0x00000006
        /*0828*/ 	.word	0x00000000
        /*082c*/ 	.short	0x010a
        /*082e*/ 	.byte	0x3f
	.zero		1


	//   ....[124]....
        /*0830*/ 	.word	0x00009550
        /*0834*/ 	.word	0x00000009
        /*0838*/ 	.word	0x00000000
        /*083c*/ 	.short	0x010a
        /*083e*/ 	.byte	0x3f
	.zero		1


	//   ....[125]....
        /*0840*/ 	.word	0x000095a0
        /*0844*/ 	.word	0x00000006
        /*0848*/ 	.word	0x00000000
        /*084c*/ 	.short	0x010a
        /*084e*/ 	.byte	0x3f
	.zero		1


	//   ....[126]....
        /*0850*/ 	.word	0x000095f0
        /*0854*/ 	.word	0x00000009
        /*0858*/ 	.word	0x00000000
        /*085c*/ 	.short	0x010a
        /*085e*/ 	.byte	0x3f
	.zero		1


	//   ....[127]....
        /*0860*/ 	.word	0x00009640
        /*0864*/ 	.word	0x00000006
        /*0868*/ 	.word	0x00000000
        /*086c*/ 	.short	0x010a
        /*086e*/ 	.byte	0x3f
	.zero		1


	//   ....[128]....
        /*0870*/ 	.word	0x00009690
        /*0874*/ 	.word	0x00000009
        /*0878*/ 	.word	0x00000000
        /*087c*/ 	.short	0x010a
        /*087e*/ 	.byte	0x3f
	.zero		1


	//   ....[129]....
        /*0880*/ 	.word	0x000096e0
        /*0884*/ 	.word	0x00000006
        /*0888*/ 	.word	0x00000000
        /*088c*/ 	.short	0x010a
        /*088e*/ 	.byte	0x3f
	.zero		1


	//   ....[130]....
        /*0890*/ 	.word	0x00009730
        /*0894*/ 	.word	0x00000009
        /*0898*/ 	.word	0x00000000
        /*089c*/ 	.short	0x010a
        /*089e*/ 	.byte	0x3f
	.zero		1


	//   ....[131]....
        /*08a0*/ 	.word	0x00009780
        /*08a4*/ 	.word	0x00000006
        /*08a8*/ 	.word	0x00000000
        /*08ac*/ 	.short	0x010a
        /*08ae*/ 	.byte	0x3f
	.zero		1


	//   ....[132]....
        /*08b0*/ 	.word	0x000097d0
        /*08b4*/ 	.word	0x00000009
        /*08b8*/ 	.word	0x00000000
        /*08bc*/ 	.short	0x010a
        /*08be*/ 	.byte	0x3f
	.zero		1


	//   ....[133]....
        /*08c0*/ 	.word	0x00009820
        /*08c4*/ 	.word	0x00000006
        /*08c8*/ 	.word	0x00000000
        /*08cc*/ 	.short	0x010a
        /*08ce*/ 	.byte	0x3f
	.zero		1


	//   ....[134]....
        /*08d0*/ 	.word	0x00009870
        /*08d4*/ 	.word	0x00000009
        /*08d8*/ 	.word	0x00000000
        /*08dc*/ 	.short	0x010a
        /*08de*/ 	.byte	0x3f
	.zero		1


	//   ....[135]....
        /*08e0*/ 	.word	0x000098c0
        /*08e4*/ 	.word	0x00000006
        /*08e8*/ 	.word	0x00000000
        /*08ec*/ 	.short	0x010a
        /*08ee*/ 	.byte	0x3f
	.zero		1


	//   ....[136]....
        /*08f0*/ 	.word	0x00009910
        /*08f4*/ 	.word	0x00000009
        /*08f8*/ 	.word	0x00000000
        /*08fc*/ 	.short	0x010a
        /*08fe*/ 	.byte	0x3f
	.zero		1


	//   ....[137]....
        /*0900*/ 	.word	0x00009960
        /*0904*/ 	.word	0x00000006
        /*0908*/ 	.word	0x00000000
        /*090c*/ 	.short	0x010a
        /*090e*/ 	.byte	0x3f
	.zero		1


	//   ....[138]....
        /*0910*/ 	.word	0x000099b0
        /*0914*/ 	.word	0x00000009
        /*0918*/ 	.word	0x00000000
        /*091c*/ 	.short	0x010a
        /*091e*/ 	.byte	0x3f
	.zero		1


	//   ....[139]....
        /*0920*/ 	.word	0x00009a00
        /*0924*/ 	.word	0x00000006
        /*0928*/ 	.word	0x00000000
        /*092c*/ 	.short	0x010a
        /*092e*/ 	.byte	0x3f
	.zero		1


	//----- nvinfo : EIATTR_NUM_MBARRIERS
	.align		4
.L_28:
        /*0930*/ 	.byte	0x03, 0x38
        /*0932*/ 	.short	0x0042


	//----- nvinfo : EIATTR_EXIT_INSTR_OFFSETS
	.align		4
        /*0934*/ 	.byte	0x04, 0x1c
        /*0936*/ 	.short	(.L_30 - .L_29)


	//   ....[0]....
.L_29:
        /*0938*/ 	.word	0x00000980


	//   ....[1]....
        /*093c*/ 	.word	0x00001230


	//   ....[2]....
        /*0940*/ 	.word	0x00006890


	//   ....[3]....
        /*0944*/ 	.word	0x00006eb0


	//   ....[4]....
        /*0948*/ 	.word	0x00008e70


	//----- nvinfo : EIATTR_MAX_THREADS
	.align		4
.L_30:
        /*094c*/ 	.byte	0x04, 0x05
        /*094e*/ 	.short	(.L_32 - .L_31)
.L_31:
        /*0950*/ 	.word	0x00000180
        /*0954*/ 	.word	0x00000001
        /*0958*/ 	.word	0x00000001


	//----- nvinfo : EIATTR_CRS_STACK_SIZE
	.align		4
.L_32:
        /*095c*/ 	.byte	0x04, 0x1e
        /*095e*/ 	.short	(.L_34 - .L_33)
.L_33:
        /*0960*/ 	.word	0x00000000


	//----- nvinfo : EIATTR_CBANK_PARAM_SIZE
	.align		4
.L_34:
        /*0964*/ 	.byte	0x03, 0x19
        /*0966*/ 	.short	0x0470


	//----- nvinfo : EIATTR_PARAM_CBANK
	.align		4
        /*0968*/ 	.byte	0x04, 0x0a
        /*096a*/ 	.short	(.L_36 - .L_35)
	.align		4
.L_35:
        /*096c*/ 	.word	index@(.nv.constant0._ZN7cutlass13device_kernelINS_4gemm6kernel13GemmUniversalIN4cute5tupleIJiiiiEEENS1_10collective13CollectiveMmaINS1_37MainloopSm90TmaGmmaWarpSpecializedFP8ILi32ENS5_IJNS4_1CILi1EEESB_SB_EEENS1_35KernelTmaWarpSpecializedCooperativeEEENS5_IJNSA_ILi128EEENSA_ILi96EEENSA_ILi32EEEEEENS_12float_e4m3_tENS5_IJlSB_lEEESJ_SK_NS4_8TiledMMAINS4_8MMA_AtomIJNS4_4SM904GMMA30MMA_64x96x32_F32E4M3E4M3_SS_TNILNSO_7ScaleInE1ELSQ_1EEEEEENS4_6LayoutINS5_IJNSA_ILi2EEESB_SB_EEENS5_IJSB_NSA_ILi0EEESW_EEEEENS5_IJNS4_10UnderscoreESZ_SZ_EEEEENS4_13SM90_TMA_LOADENS4_14ComposedLayoutINS4_7SwizzleILi1ELi4ELi3EEENS4_18smem_ptr_flag_bitsILi8EEENST_INS5_IJNSA_ILi8EEESH_EEENS5_IJSH_SB_EEEEEEEvNS4_8identityES12_S1C_vS1D_EENS_8epilogue10collective6detail29Sm90TmaWarpSpecializedAdapterINS1G_15DefaultEpilogueISJ_SK_SK_NS1F_6thread17LinearCombinationISJ_Li1EffLNS1K_9ScaleType4KindE0ELNS_15FloatRoundStyleE2ESJ_EENS1_15EpilogueDefaultEEEEEvvEEEEvNT_6ParamsE)
        /*0970*/ 	.short	0x0210
        /*0972*/ 	.short	0x0470


	//----- nvinfo : EIATTR_SW_WAR
	.align		4
.L_36:
        /*0974*/ 	.byte	0x04, 0x36
        /*0976*/ 	.short	(.L_38 - .L_37)
.L_37:
        /*0978*/ 	.word	0x00000008
.L_38:


//--------------------- .nv.callgraph             --------------------------
	.section	.nv.callgraph,"",@"SHT_CUDA_CALLGRAPH"
	.align	4
	.sectionentsize	8
	.align		4
        /*0000*/ 	.word	0x00000000
	.align		4
        /*0004*/ 	.word	0xffffffff
	.align		4
        /*0008*/ 	.word	0x00000000
	.align		4
        /*000c*/ 	.word	0xfffffffe
	.align		4
        /*0010*/ 	.word	0x00000000
	.align		4
        /*0014*/ 	.word	0xfffffffd
	.align		4
        /*0018*/ 	.word	0x00000000
	.align		4
        /*001c*/ 	.word	0xfffffffc


//--------------------- .nv.constant4             --------------------------
	.section	.nv.constant4,"a",@progbits
	.align	8
	.align		8
.nv.constant4:
        /*0000*/ 	.dword	_ZN40_INTERNAL_34965d92_4_k_cu_4df19de1_160764cuda3std3__45__cpo5beginE
	.align		8
        /*0008*/ 	.dword	_ZN40_INTERNAL_34965d92_4_k_cu_4df19de1_160764cuda3std3__45__cpo3endE
	.align		8
        /*0010*/ 	.dword	_ZN40_INTERNAL_34965d92_4_k_cu_4df19de1_160764cuda3std3__45__cpo6cbeginE
	.align		8
        /*0018*/ 	.dword	_ZN40_INTERNAL_34965d92_4_k_cu_4df19de1_160764cuda3std3__45__cpo4cendE
	.align		8
        /*0020*/ 	.dword	_ZN40_INTERNAL_34965d92_4_k_cu_4df19de1_160764cuda3std3__442_GLOBAL__N__34965d92_4_k_cu_4df19de1_160766ignoreE
	.align		8
        /*0028*/ 	.dword	_ZN40_INTERNAL_34965d92_4_k_cu_4df19de1_160764cuda3std3__419piecewise_constructE
	.align		8
        /*0030*/ 	.dword	_ZN40_INTERNAL_34965d92_4_k_cu_4df19de1_160764cuda3std3__48in_placeE
	.align		8
        /*0038*/ 	.dword	_ZN40_INTERNAL_34965d92_4_k_cu_4df19de1_160764cuda3std6ranges3__45__cpo4swapE
	.align		8
        /*0040*/ 	.dword	_ZN40_INTERNAL_34965d92_4_k_cu_4df19de1_160764cuda3std6ranges3__45__cpo9iter_moveE
	.align		8
        /*0048*/ 	.dword	_ZN40_INTERNAL_34965d92_4_k_cu_4df19de1_160764cute7productE
	.align		8
        /*0050*/ 	.dword	_ZN40_INTERNAL_34965d92_4_k_cu_4df19de1_160764cute1_E


//--------------------- .text._ZN7cutlass13device_kernelINS_4gemm6kernel13GemmUniversalIN4cute5tupleIJiiiiEEENS1_10collective13CollectiveMmaINS1_37MainloopSm90TmaGmmaWarpSpecializedFP8ILi32ENS5_IJNS4_1CILi1EEESB_SB_EEENS1_35KernelTmaWarpSpecializedCooperativeEEENS5_IJNSA_ILi128EEENSA_ILi96EEENSA_ILi32EEEEEENS_12float_e4m3_tENS5_IJlSB_lEEESJ_SK_NS4_8TiledMMAINS4_8MMA_AtomIJNS4_4SM904GMMA30MMA_64x96x32_F32E4M3E4M3_SS_TNILNSO_7ScaleInE1ELSQ_1EEEEEENS4_6LayoutINS5_IJNSA_ILi2EEESB_SB_EEENS5_IJSB_NSA_ILi0EEESW_EEEEENS5_IJNS4_10UnderscoreESZ_SZ_EEEEENS4_13SM90_TMA_LOADENS4_14ComposedLayoutINS4_7SwizzleILi1ELi4ELi3EEENS4_18smem_ptr_flag_bitsILi8EEENST_INS5_IJNSA_ILi8EEESH_EEENS5_IJSH_SB_EEEEEEEvNS4_8identityES12_S1C_vS1D_EENS_8epilogue10collective6detail29Sm90TmaWarpSpecializedAdapterINS1G_15DefaultEpilogueISJ_SK_SK_NS1F_6thread17LinearCombinationISJ_Li1EffLNS1K_9ScaleType4KindE0ELNS_15FloatRoundStyleE2ESJ_EENS1_15EpilogueDefaultEEEEEvvEEEEvNT_6ParamsE --------------------------
	.section	.text._ZN7cutlass13device_kernelINS_4gemm6kernel13GemmUniversalIN4cute5tupleIJiiiiEEENS1_10collective13CollectiveMmaINS1_37MainloopSm90TmaGmmaWarpSpecializedFP8ILi32ENS5_IJNS4_1CILi1EEESB_SB_EEENS1_35KernelTmaWarpSpecializedCooperativeEEENS5_IJNSA_ILi128EEENSA_ILi96EEENSA_ILi32EEEEEENS_12float_e4m3_tENS5_IJlSB_lEEESJ_SK_NS4_8TiledMMAINS4_8MMA_AtomIJNS4_4SM904GMMA30MMA_64x96x32_F32E4M3E4M3_SS_TNILNSO_7ScaleInE1ELSQ_1EEEEEENS4_6LayoutINS5_IJNSA_ILi2EEESB_SB_EEENS5_IJSB_NSA_ILi0EEESW_EEEEENS5_IJNS4_10UnderscoreESZ_SZ_EEEEENS4_13SM90_TMA_LOADENS4_14ComposedLayoutINS4_7SwizzleILi1ELi4ELi3EEENS4_18smem_ptr_flag_bitsILi8EEENST_INS5_IJNSA_ILi8EEESH_EEENS5_IJSH_SB_EEEEEEEvNS4_8identityES12_S1C_vS1D_EENS_8epilogue10collective6detail29Sm90TmaWarpSpecializedAdapterINS1G_15DefaultEpilogueISJ_SK_SK_NS1F_6thread17LinearCombinationISJ_Li1EffLNS1K_9ScaleType4KindE0ELNS_15FloatRoundStyleE2ESJ_EENS1_15EpilogueDefaultEEEEEvvEEEEvNT_6ParamsE,"ax",@progbits
	.align	128
.text._ZN7cutlass13device_kernelINS_4gemm6kernel13GemmUniversalIN4cute5tupleIJiiiiEEENS1_10collective13CollectiveMmaINS1_37MainloopSm90TmaGmmaWarpSpecializedFP8ILi32ENS5_IJNS4_1CILi1EEESB_SB_EEENS1_35KernelTmaWarpSpecializedCooperativeEEENS5_IJNSA_ILi128EEENSA_ILi96EEENSA_ILi32EEEEEENS_12float_e4m3_tENS5_IJlSB_lEEESJ_SK_NS4_8TiledMMAINS4_8MMA_AtomIJNS4_4SM904GMMA30MMA_64x96x32_F32E4M3E4M3_SS_TNILNSO_7ScaleInE1ELSQ_1EEEEEENS4_6LayoutINS5_IJNSA_ILi2EEESB_SB_EEENS5_IJSB_NSA_ILi0EEESW_EEEEENS5_IJNS4_10UnderscoreESZ_SZ_EEEEENS4_13SM90_TMA_LOADENS4_14ComposedLayoutINS4_7SwizzleILi1ELi4ELi3EEENS4_18smem_ptr_flag_bitsILi8EEENST_INS5_IJNSA_ILi8EEESH_EEENS5_IJSH_SB_EEEEEEEvNS4_8identityES12_S1C_vS1D_EENS_8epilogue10collective6detail29Sm90TmaWarpSpecializedAdapterINS1G_15DefaultEpilogueISJ_SK_SK_NS1F_6thread17LinearCombinationISJ_Li1EffLNS1K_9ScaleType4KindE0ELNS_15FloatRoundStyleE2ESJ_EENS1_15EpilogueDefaultEEEEEvvEEEEvNT_6ParamsE:
        .type           _ZN7cutlass13device_kernelINS_4gemm6kernel13GemmUniversalIN4cute5tupleIJiiiiEEENS1_10collective13CollectiveMmaINS1_37MainloopSm90TmaGmmaWarpSpecializedFP8ILi32ENS5_IJNS4_1CILi1EEESB_SB_EEENS1_35KernelTmaWarpSpecializedCooperativeEEENS5_IJNSA_ILi128EEENSA_ILi96EEENSA_ILi32EEEEEENS_12float_e4m3_tENS5_IJlSB_lEEESJ_SK_NS4_8TiledMMAINS4_8MMA_AtomIJNS4_4SM904GMMA30MMA_64x96x32_F32E4M3E4M3_SS_TNILNSO_7ScaleInE1ELSQ_1EEEEEENS4_6LayoutINS5_IJNSA_ILi2EEESB_SB_EEENS5_IJSB_NSA_ILi0EEESW_EEEEENS5_IJNS4_10UnderscoreESZ_SZ_EEEEENS4_13SM90_TMA_LOADENS4_14ComposedLayoutINS4_7SwizzleILi1ELi4ELi3EEENS4_18smem_ptr_flag_bitsILi8EEENST_INS5_IJNSA_ILi8EEESH_EEENS5_IJSH_SB_EEEEEEEvNS4_8identityES12_S1C_vS1D_EENS_8epilogue10collective6detail29Sm90TmaWarpSpecializedAdapterINS1G_15DefaultEpilogueISJ_SK_SK_NS1F_6thread17LinearCombinationISJ_Li1EffLNS1K_9ScaleType4KindE0ELNS_15FloatRoundStyleE2ESJ_EENS1_15EpilogueDefaultEEEEEvvEEEEvNT_6ParamsE,@function
        .size           _ZN7cutlass13device_kernelINS_4gemm6kernel13GemmUniversalIN4cute5tupleIJiiiiEEENS1_10collective13CollectiveMmaINS1_37MainloopSm90TmaGmmaWarpSpecializedFP8ILi32ENS5_IJNS4_1CILi1EEESB_SB_EEENS1_35KernelTmaWarpSpecializedCooperativeEEENS5_IJNSA_ILi128EEENSA_ILi96EEENSA_ILi32EEEEEENS_12float_e4m3_tENS5_IJlSB_lEEESJ_SK_NS4_8TiledMMAINS4_8MMA_AtomIJNS4_4SM904GMMA30MMA_64x96x32_F32E4M3E4M3_SS_TNILNSO_7ScaleInE1ELSQ_1EEEEEENS4_6LayoutINS5_IJNSA_ILi2EEESB_SB_EEENS5_IJSB_NSA_ILi0EEESW_EEEEENS5_IJNS4_10UnderscoreESZ_SZ_EEEEENS4_13SM90_TMA_LOADENS4_14ComposedLayoutINS4_7SwizzleILi1ELi4ELi3EEENS4_18smem_ptr_flag_bitsILi8EEENST_INS5_IJNSA_ILi8EEESH_EEENS5_IJSH_SB_EEEEEEEvNS4_8identityES12_S1C_vS1D_EENS_8epilogue10collective6detail29Sm90TmaWarpSpecializedAdapterINS1G_15DefaultEpilogueISJ_SK_SK_NS1F_6thread17LinearCombinationISJ_Li1EffLNS1K_9ScaleType4KindE0ELNS_15FloatRoundStyleE2ESJ_EENS1_15EpilogueDefaultEEEEEvvEEEEvNT_6ParamsE,(.L_x_226 - _ZN7cutlass13device_kernelINS_4gemm6kernel13GemmUniversalIN4cute5tupleIJiiiiEEENS1_10collective13CollectiveMmaINS1_37MainloopSm90TmaGmmaWarpSpecializedFP8ILi32ENS5_IJNS4_1CILi1EEESB_SB_EEENS1_35KernelTmaWarpSpecializedCooperativeEEENS5_IJNSA_ILi128EEENSA_ILi96EEENSA_ILi32EEEEEENS_12float_e4m3_tENS5_IJlSB_lEEESJ_SK_NS4_8TiledMMAINS4_8MMA_AtomIJNS4_4SM904GMMA30MMA_64x96x32_F32E4M3E4M3_SS_TNILNSO_7ScaleInE1ELSQ_1EEEEEENS4_6LayoutINS5_IJNSA_ILi2EEESB_SB_EEENS5_IJSB_NSA_ILi0EEESW_EEEEENS5_IJNS4_10UnderscoreESZ_SZ_EEEEENS4_13SM90_TMA_LOADENS4_14ComposedLayoutINS4_7SwizzleILi1ELi4ELi3EEENS4_18smem_ptr_flag_bitsILi8EEENST_INS5_IJNSA_ILi8EEESH_EEENS5_IJSH_SB_EEEEEEEvNS4_8identityES12_S1C_vS1D_EENS_8epilogue10collective6detail29Sm90TmaWarpSpecializedAdapterINS1G_15DefaultEpilogueISJ_SK_SK_NS1F_6thread17LinearCombinationISJ_Li1EffLNS1K_9ScaleType4KindE0ELNS_15FloatRoundStyleE2ESJ_EENS1_15EpilogueDefaultEEEEEvvEEEEvNT_6ParamsE)
        .other          _ZN7cutlass13device_kernelINS_4gemm6kernel13GemmUniversalIN4cute5tupleIJiiiiEEENS1_10collective13CollectiveMmaINS1_37MainloopSm90TmaGmmaWarpSpecializedFP8ILi32ENS5_IJNS4_1CILi1EEESB_SB_EEENS1_35KernelTmaWarpSpecializedCooperativeEEENS5_IJNSA_ILi128EEENSA_ILi96EEENSA_ILi32EEEEEENS_12float_e4m3_tENS5_IJlSB_lEEESJ_SK_NS4_8TiledMMAINS4_8MMA_AtomIJNS4_4SM904GMMA30MMA_64x96x32_F32E4M3E4M3_SS_TNILNSO_7ScaleInE1ELSQ_1EEEEEENS4_6LayoutINS5_IJNSA_ILi2EEESB_SB_EEENS5_IJSB_NSA_ILi0EEESW_EEEEENS5_IJNS4_10UnderscoreESZ_SZ_EEEEENS4_13SM90_TMA_LOADENS4_14ComposedLayoutINS4_7SwizzleILi1ELi4ELi3EEENS4_18smem_ptr_flag_bitsILi8EEENST_INS5_IJNSA_ILi8EEESH_EEENS5_IJSH_SB_EEEEEEEvNS4_8identityES12_S1C_vS1D_EENS_8epilogue10collective6detail29Sm90TmaWarpSpecializedAdapterINS1G_15DefaultEpilogueISJ_SK_SK_NS1F_6thread17LinearCombinationISJ_Li1EffLNS1K_9ScaleType4KindE0ELNS_15FloatRoundStyleE2ESJ_EENS1_15EpilogueDefaultEEEEEvvEEEEvNT_6ParamsE,@"STO_CUDA_ENTRY STV_DEFAULT"
_ZN7cutlass13device_kernelINS_4gemm6kernel13GemmUniversalIN4cute5tupleIJiiiiEEENS1_10collective13CollectiveMmaINS1_37MainloopSm90TmaGmmaWarpSpecializedFP8ILi32ENS5_IJNS4_1CILi1EEESB_SB_EEENS1_35KernelTmaWarpSpecializedCooperativeEEENS5_IJNSA_ILi128EEENSA_ILi96EEENSA_ILi32EEEEEENS_12float_e4m3_tENS5_IJlSB_lEEESJ_SK_NS4_8TiledMMAINS4_8MMA_AtomIJNS4_4SM904GMMA30MMA_64x96x32_F32E4M3E4M3_SS_TNILNSO_7ScaleInE1ELSQ_1EEEEEENS4_6LayoutINS5_IJNSA_ILi2EEESB_SB_EEENS5_IJSB_NSA_ILi0EEESW_EEEEENS5_IJNS4_10UnderscoreESZ_SZ_EEEEENS4_13SM90_TMA_LOADENS4_14ComposedLayoutINS4_7SwizzleILi1ELi4ELi3EEENS4_18smem_ptr_flag_bitsILi8EEENST_INS5_IJNSA_ILi8EEESH_EEENS5_IJSH_SB_EEEEEEEvNS4_8identityES12_S1C_vS1D_EENS_8epilogue10collective6detail29Sm90TmaWarpSpecializedAdapterINS1G_15DefaultEpilogueISJ_SK_SK_NS1F_6thread17LinearCombinationISJ_Li1EffLNS1K_9ScaleType4KindE0ELNS_15FloatRoundStyleE2ESJ_EENS1_15EpilogueDefaultEEEEEvvEEEEvNT_6ParamsE:
[----:B------:R-:W-:Y:S01]  /*0000*/  LDC R1, c[0x0][0x28] ;  /* 0x00000a00ff017b82 */ /* 0x000fe20000000800 */
[----:B------:R-:W0:Y:S01]  /*0010*/  S2R R0, SR_TID.X ;  /* 0x0000000000007919 */ /* 0x000e220000002100 */
[----:B------:R-:W-:Y:S01]  /*0020*/  ELECT P0, URZ, PT ;  /* 0x00000000003f782f */ /* 0x000fe20003800000 */
[----:B------:R-:W-:Y:S01]  /*0030*/  BSSY B0, `(.L_x_0) ;  /* 0x000000f000007945 */ /* 0x000fe20003800000 */
[--C-:B0-----:R-:W-:Y:S02]  /*0040*/  SHF.R.U32.HI R2, RZ, 0x5, R0.reuse ;  /* 0x00000005ff027819 */ /* 0x101fe40000011600 */
[----:B------:R-:W-:-:S03]  /*0050*/  SHF.R.U32.HI R3, RZ, 0x7, R0 ;  /* 0x00000007ff037819 */ /* 0x000fc60000011600 */
[----:B------:R-:W0:Y:S04]  /*0060*/  SHFL.IDX PT, R5, R2, RZ, 0x1f ;  /* 0x00001fff02057589 */ /* 0x000e2800000e0000 */
[----:B------:R1:W2:Y:S01]  /*0070*/  SHFL.IDX PT, R7, R3, RZ, 0x1f ;  /* 0x00001fff03077589 */ /* 0x0002a200000e0000 */
[----:B0-----:R-:W-:-:S13]  /*0080*/  ISETP.NE.OR P0, PT, R5, RZ, !P0 ;  /* 0x000000ff0500720c */ /* 0x001fda0004705670 */
[----:B-12---:R-:W-:Y:S05]  /*0090*/  @P0 BRA `(.L_x_1) ;  /* 0x0000000000200947 */ /* 0x006fea0003800000 */
[----:B------:R-:W-:Y:S02]  /*00a0*/  ULDC.64 UR4, c[0x0][0x198] ;  /* 0x0000660000047ab9 */ /* 0x000fe40000000a00 */
[----:B------:R-:W-:Y:S02]  /*00b0*/  UIADD3 UR6, UP0, UR4, 0xf0, URZ ;  /* 0x000000f004067890 */ /* 0x000fe4000ff1e03f */
[----:B------:R-:W-:Y:S02]  /*00c0*/  UIADD3 UR4, UP1, UR4, 0x1f0, URZ ;  /* 0x000001f004047890 */ /* 0x000fe4000ff3e03f */
[----:B------:R-:W-:Y:S02]  /*00d0*/  UIADD3.X UR7, URZ, UR5, URZ, UP0, !UPT ;  /* 0x000000053f077290 */ /* 0x000fe400087fe43f */
[----:B------:R-:W-:-:S07]  /*00e0*/  UIADD3.X UR5, URZ, UR5, URZ, UP1, !UPT ;  /* 0x000000053f057290 */ /* 0x000fce0008ffe43f */
[----:B------:R0:W-:Y:S02]  /*00f0*/  UTMACCTL.PF [UR6] ;  /* 0x00000000060079b9 */ /* 0x0001e40008040000 */
[----:B------:R0:W-:Y:S02]  /*0100*/  UTMACCTL.PF [UR4] ;  /* 0x00000000040079b9 */ /* 0x0001e40008040000 */
[----:B0-----:R-:W-:Y:S01]  /*0110*/  NOP ;  /* 0x0000000000007918 */ /* 0x001fe20000000000 */
.L_x_1:
[----:B------:R-:W-:Y:S05]  /*0120*/  BSYNC B0 ;  /* 0x0000000000007941 */ /* 0x000fea0003800000 */
.L_x_0:
[----:B------:R-:W0:Y:S02]  /*0130*/  SHFL.IDX PT, R3, R2, RZ, 0x1f ;  /* 0x00001fff02037589 */ /* 0x000e2400000e0000 */
[----:B0-----:R-:W-:-:S13]  /*0140*/  ISETP.NE.AND P0, PT, R3, RZ, PT ;  /* 0x000000ff0300720c */ /* 0x001fda0003f05270 */
[----:B------:R-:W-:Y:S05]  /*0150*/  @P0 BRA `(.L_x_2) ;  /* 0x0000000400440947 */ /* 0x000fea0003800000 */
[----:B------:R-:W-:Y:S01]  /*0160*/  ELECT P0, URZ, PT ;  /* 0x00000000003f782f */ /* 0x000fe20003800000 */
[----:B------:R-:W-:-:S12]  /*0170*/  BSSY B0, `(.L_x_2) ;  /* 0x000004f000007945 */ /* 0x000fd80003800000 */
[----:B------:R-:W-:Y:S05]  /*0180*/  @!P0 BRA `(.L_x_3) ;  /* 0x0000000400348947 */ /* 0x000fea0003800000 */
[----:B------:R-:W0:Y:S01]  /*0190*/  S2UR UR8, SR_CgaCtaId ;  /* 0x00000000000879c3 */ /* 0x000e220000008800 */
[----:B------:R-:W-:Y:S01]  /*01a0*/  UMOV UR4, 0x400 ;  /* 0x0000040000047882 */ /* 0x000fe20000000000 */
[----:B------:R-:W-:Y:S01]  /*01b0*/  UMOV UR5, 0x1 ;  /* 0x0000000100057882 */ /* 0x000fe20000000000 */
[----:B------:R-:W-:Y:S02]  /*01c0*/  UMOV UR6, 0x100 ;  /* 0x0000010000067882 */ /* 0x000fe40000000000 */
[----:B------:R-:W-:-:S04]  /*01d0*/  UIADD3 UR6, -UR6, 0x100000, URZ ;  /* 0x0010000006067890 */ /* 0x000fc8000fffe13f */
[----:B------:R-:W-:Y:S02]  /*01e0*/  USHF.L.U32 UR7, UR6, 0xb, URZ ;  /* 0x0000000b06077899 */ /* 0x000fe4000800063f */
[----:B------:R-:W-:Y:S02]  /*01f0*/  USHF.L.U32 UR6, UR6, 0x1, URZ ;  /* 0x0000000106067899 */ /* 0x000fe4000800063f */
[----:B0-----:R-:W-:Y:S02]  /*0200*/  ULEA UR8, UR8, UR4, 0x18 ;  /* 0x0000000408087291 */ /* 0x001fe4000f8ec03f */
[----:B------:R-:W-:-:S04]  /*0210*/  UIADD3 UR4, -UR5, 0x100000, URZ ;  /* 0x0010000005047890 */ /* 0x000fc8000fffe13f */
[----:B------:R-:W-:Y:S02]  /*0220*/  USHF.L.U32 UR5, UR4, 0xb, URZ ;  /* 0x0000000b04057899 */ /* 0x000fe4000800063f */
[----:B------:R-:W-:Y:S01]  /*0230*/  USHF.L.U32 UR4, UR4, 0x1, URZ ;  /* 0x0000000104047899 */ /* 0x000fe2000800063f */
[----:B------:R-:W0:Y:S11]  /*0240*/  FENCE.VIEW.ASYNC.S ;  /* 0x00000000000073c6 */ /* 0x000e360000000000 */
[----:B0-----:R0:W1:Y:S01]  /*0250*/  SYNCS.EXCH.64 URZ, [UR8], UR4 ;  /* 0x00000004083f75b2 */ /* 0x0010620008000100 */
[----:B------:R0:W2:Y:S01]  /*0260*/  SYNCS.EXCH.64 URZ, [UR8+0x100], UR6 ;  /* 0x00010006083f75b2 */ /* 0x0000a20008000100 */
[----:B------:R0:W3:Y:S01]  /*0270*/  SYNCS.EXCH.64 URZ, [UR8+0x8], UR4 ;  /* 0x00000804083f75b2 */ /* 0x0000e20008000100 */
[----:B------:R0:W4:Y:S01]  /*0280*/  SYNCS.EXCH.64 URZ, [UR8+0x108], UR6 ;  /* 0x00010806083f75b2 */ /* 0x0001220008000100 */
[----:B------:R0:W0:Y:S01]  /*0290*/  SYNCS.EXCH.64 URZ, [UR8+0x10], UR4 ;  /* 0x00001004083f75b2 */ /* 0x0000220008000100 */
        /* <DEDUP_REMOVED lines=59> */
[----:B-1234-:R-:W-:Y:S01]  /*0650*/  NOP ;  /* 0x0000000000007918 */ /* 0x01efe20000000000 */
.L_x_3:
[----:B0-----:R-:W-:Y:S05]  /*0660*/  BSYNC B0 ;  /* 0x0000000000007941 */ /* 0x001fea0003800000 */
.L_x_2:
[----:B------:R-:W0:Y:S01]  /*0670*/  SHFL.IDX PT, R2, R2, RZ, 0x1f ;  /* 0x00001fff02027589 */ /* 0x000e2200000e0000 */
[----:B------:R-:W1:Y:S01]  /*0680*/  LDC R3, c[0x0][0x65c] ;  /* 0x00019700ff037b82 */ /* 0x000e620000000800 */
[----:B------:R-:W-:Y:S02]  /*0690*/  ELECT P0, URZ, PT ;  /* 0x00000000003f782f */ /* 0x000fe40003800000 */
[----:B------:R-:W-:Y:S01]  /*06a0*/  SHF.R.S32.HI R4, RZ, 0x1f, R5 ;  /* 0x0000001fff047819 */ /* 0x000fe20000011405 */
[----:B------:R-:W2:Y:S01]  /*06b0*/  S2R R8, SR_CTAID.Y ;  /* 0x0000000000087919 */ /* 0x000ea20000002600 */
[----:B------:R-:W-:Y:S01]  /*06c0*/  UMOV UR4, 0x20 ;  /* 0x0000002000047882 */ /* 0x000fe20000000000 */
[----:B------:R-:W-:Y:S01]  /*06d0*/  ISETP.NE.AND P3, PT, R7, RZ, PT ;  /* 0x000000ff0700720c */ /* 0x000fe20003f65270 */
[----:B------:R-:W-:Y:S01]  /*06e0*/  NOP ;  /* 0x0000000000007918 */ /* 0x000fe20000000000 */
[----:B------:R-:W3:Y:S01]  /*06f0*/  S2R R6, SR_CTAID.X ;  /* 0x0000000000067919 */ /* 0x000ee20000002500 */
[----:B------:R-:W-:Y:S01]  /*0700*/  LEA.HI R4, R4, R5, RZ, 0x2 ;  /* 0x0000000504047211 */ /* 0x000fe200078f10ff */
[----:B------:R-:W-:-:S03]  /*0710*/  NOP ;  /* 0x0000000000007918 */ /* 0x000fc60000000000 */
[----:B------:R-:W-:-:S05]  /*0720*/  LOP3.LUT R4, R4, 0xfffffffc, RZ, 0xc0, !PT ;  /* 0xfffffffc04047812 */ /* 0x000fca00078ec0ff */
[----:B------:R-:W-:Y:S01]  /*0730*/  IMAD.IADD R5, R5, 0x1, -R4 ;  /* 0x0000000105057824 */ /* 0x000fe200078e0a04 */
[----:B0-----:R-:W-:Y:S02]  /*0740*/  ISETP.NE.OR P0, PT, R2, RZ, !P0 ;  /* 0x000000ff0200720c */ /* 0x001fe40004705670 */
[----:B-1----:R-:W-:-:S11]  /*0750*/  ISETP.NE.AND P2, PT, R3, 0x1, PT ;  /* 0x000000010300780c */ /* 0x002fd60003f45270 */
[----:B------:R-:W-:Y:S01]  /*0760*/  VOTEU.ALL UP0, P0 ;  /* 0x00000000003f7886 */ /* 0x000fe20000000000 */
[----:B------:R-:W-:Y:S01]  /*0770*/  VOTEU.ALL UP1, P0 ;  /* 0x00000000003f7886 */ /* 0x000fe20000020000 */
[----:B------:R-:W3:Y:S01]  /*0780*/  @P2 LDC R9, c[0x0][0x10] ;  /* 0x00000400ff092b82 */ /* 0x000ee20000000800 */
[----:B--2---:R-:W-:Y:S02]  /*0790*/  @P2 IMAD.MOV.U32 R2, RZ, RZ, R8 ;  /* 0x000000ffff022224 */ /* 0x004fe400078e0008 */
[----:B------:R-:W-:Y:S01]  /*07a0*/  @!UP0 UMOV UR6, 0x400 ;  /* 0x0000040000068882 */ /* 0x000fe20000000000 */
[----:B------:R-:W-:-:S04]  /*07b0*/  @!UP0 UIADD3 UR4, -UR4, 0x100000, URZ ;  /* 0x0010000004048890 */ /* 0x000fc8000fffe13f */
[----:B------:R-:W-:Y:S02]  /*07c0*/  @!UP0 USHF.L.U32 UR5, UR4, 0xb, URZ ;  /* 0x0000000b04058899 */ /* 0x000fe4000800063f */
[----:B------:R-:W-:Y:S01]  /*07d0*/  @!UP0 USHF.L.U32 UR4, UR4, 0x1, URZ ;  /* 0x0000000104048899 */ /* 0x000fe2000800063f */
[----:B------:R-:W-:Y:S02]  /*07e0*/  @P2 IMAD.MOV.U32 R3, RZ, RZ, RZ ;  /* 0x000000ffff032224 */ /* 0x000fe400078e00ff */
[----:B------:R-:W-:Y:S01]  /*07f0*/  @P2 IMAD.MOV.U32 R13, RZ, RZ, RZ ;  /* 0x000000ffff0d2224 */ /* 0x000fe200078e00ff */
[----:B------:R-:W0:Y:S08]  /*0800*/  @!UP0 S2UR UR7, SR_CgaCtaId ;  /* 0x00000000000789c3 */ /* 0x000e300000008800 */
[----:B------:R-:W1:Y:S01]  /*0810*/  @!P2 LDC R11, c[0x0][0xc] ;  /* 0x00000300ff0bab82 */ /* 0x000e620000000800 */
[----:B---3--:R-:W-:-:S04]  /*0820*/  @P2 IMAD.WIDE.U32 R2, R6, R9, R2 ;  /* 0x0000000906022225 */ /* 0x008fc800078e0002 */
[----:B------:R-:W-:Y:S02]  /*0830*/  VIADD R9, R7, 0xffffffff ;  /* 0xffffffff07097836 */ /* 0x000fe40000000000 */
[----:B------:R-:W-:Y:S01]  /*0840*/  @P2 IMAD.IADD R3, R3, 0x1, R13 ;  /* 0x0000000103032824 */ /* 0x000fe200078e020d */
[----:B0-----:R-:W-:Y:S02]  /*0850*/  @!UP0 ULEA UR6, UR7, UR6, 0x18 ;  /* 0x0000000607068291 */ /* 0x001fe4000f8ec03f */
[----:B------:R-:W-:Y:S01]  /*0860*/  ISETP.GE.U32.AND P1, PT, R9, 0x2, PT ;  /* 0x000000020900780c */ /* 0x000fe20003f26070 */
[----:B------:R-:W-:Y:S01]  /*0870*/  VOTEU.ALL UP0, P0 ;  /* 0x00000000003f7886 */ /* 0x000fe20000000000 */
[----:B------:R-:W-:-:S04]  /*0880*/  ISETP.NE.AND P0, PT, R5, 0x3, PT ;  /* 0x000000030500780c */ /* 0x000fc80003f05270 */
[----:B------:R-:W-:-:S04]  /*0890*/  ISETP.EQ.OR P0, PT, R5, RZ, !P0 ;  /* 0x000000ff0500720c */ /* 0x000fc80004702670 */
[----:B------:R-:W-:Y:S01]  /*08a0*/  ISETP.EQ.AND P0, PT, R7, RZ, P0 ;  /* 0x000000ff0700720c */ /* 0x000fe20000702270 */
[----:B------:R-:W-:Y:S01]  /*08b0*/  IMAD.MOV.U32 R7, RZ, RZ, RZ ;  /* 0x000000ffff077224 */ /* 0x000fe200078e00ff */
[----:B------:R-:W0:Y:S02]  /*08c0*/  FENCE.VIEW.ASYNC.S ;  /* 0x00000000000073c6 */ /* 0x000e240000000000 */
[----:B0-----:R0:W2:Y:S01]  /*08d0*/  @!UP0 SYNCS.EXCH.64 URZ, [UR6+0x210], UR4 ;  /* 0x00021004063f85b2 */ /* 0x0010a20008000100 */
[----:B------:R-:W-:Y:S01]  /*08e0*/  SEL R4, RZ, 0x1, !P0 ;  /* 0x00000001ff047807 */ /* 0x000fe20004000000 */
[----:B-1----:R-:W-:-:S03]  /*08f0*/  @!P2 IMAD.WIDE.U32 R10, R11, R8, R6 ;  /* 0x000000080b0aa225 */ /* 0x002fc600078e0006 */
[----:B------:R-:W-:Y:S01]  /*0900*/  SEL R4, R4, 0x2, P1 ;  /* 0x0000000204047807 */ /* 0x000fe20000800000 */
[----:B------:R-:W-:Y:S02]  /*0910*/  @!P2 IMAD.MOV.U32 R2, RZ, RZ, R10 ;  /* 0x000000ffff02a224 */ /* 0x000fe400078e000a */
[----:B------:R-:W-:Y:S01]  /*0920*/  @!P2 IMAD.MOV.U32 R3, RZ, RZ, R11 ;  /* 0x000000ffff03a224 */ /* 0x000fe200078e000b */
[----:B------:R0:W2:Y:S01]  /*0930*/  @!UP1 SYNCS.EXCH.64 URZ, [UR6+0x218], UR4 ;  /* 0x00021804063f95b2 */ /* 0x0000a20008000100 */
[----:B------:R-:W-:Y:S01]  /*0940*/  NOP ;  /* 0x0000000000007918 */ /* 0x000fe20000000000 */
[----:B--2---:R-:W-:Y:S06]  /*0950*/  BAR.SYNC.DEFER_BLOCKING 0x0 ;  /* 0x0000000000007b1d */ /* 0x004fec0000010000 */
[----:B------:R-:W-:Y:S05]  /*0960*/  @!P3 BRA `(.L_x_4) ;  /* 0x0000005c00ccb947 */ /* 0x000fea0003800000 */
[----:B------:R-:W-:-:S13]  /*0970*/  ISETP.GT.U32.AND P0, PT, R9, 0x1, PT ;  /* 0x000000010900780c */ /* 0x000fda0003f04070 */
[----:B0-----:R-:W-:Y:S05]  /*0980*/  @P0 EXIT ;  /* 0x000000000000094d */ /* 0x001fea0003800000 */
[----:B------:R-:W-:Y:S01]  /*0990*/  ULDC.64 UR4, c[0x0][0x650] ;  /* 0x0001940000047ab9 */ /* 0x000fe20000000a00 */
[----:B------:R-:W-:Y:S01]  /*09a0*/  PRMT R9, RZ, 0x7610, R9 ;  /* 0x00007610ff097816 */ /* 0x000fe20000000009 */
[----:B------:R-:W-:Y:S01]  /*09b0*/  IMAD.MOV.U32 R102, RZ, RZ, -0x1 ;  /* 0xffffffffff667424 */ /* 0x000fe200078e00ff */
[----:B------:R-:W-:Y:S01]  /*09c0*/  ISETP.GE.U32.AND P0, PT, R2, UR4, PT ;  /* 0x0000000402007c0c */ /* 0x000fe2000bf06070 */
[----:B------:R-:W-:Y:S02]  /*09d0*/  IMAD.MOV.U32 R103, RZ, RZ, -0x1 ;  /* 0xffffffffff677424 */ /* 0x000fe400078e00ff */
[----:B------:R-:W-:Y:S01]  /*09e0*/  IMAD.MOV.U32 R97, RZ, RZ, -0x1 ;  /* 0xffffffffff617424 */ /* 0x000fe200078e00ff */
[----:B------:R-:W-:-:S13]  /*09f0*/  ISETP.GE.U32.AND.EX P0, PT, R3, UR5, PT, P0 ;  /* 0x0000000503007c0c */ /* 0x000fda000bf06100 */
[----:B------:R-:W-:Y:S05]  /*0a00*/  @P0 BRA `(.L_x_5) ;  /* 0x0000000400580947 */ /* 0x000fea0003800000 */
[----:B------:R-:W0:Y:S01]  /*0a10*/  LDC.64 R16, c[0x0][0x628] ;  /* 0x00018a00ff107b82 */ /* 0x000e220000000a00 */
[----:B------:R-:W-:Y:S02]  /*0a20*/  IMAD.MOV.U32 R10, RZ, RZ, R2 ;  /* 0x000000ffff0a7224 */ /* 0x000fe400078e0002 */
[----:B------:R-:W-:-:S05]  /*0a30*/  IMAD.MOV.U32 R11, RZ, RZ, R3 ;  /* 0x000000ffff0b7224 */ /* 0x000fca00078e0003 */
[----:B------:R-:W1:Y:S08]  /*0a40*/  LDC R18, c[0x0][0x630] ;  /* 0x00018c00ff127b82 */ /* 0x000e700000000800 */
[----:B------:R-:W2:Y:S01]  /*0a50*/  LDC.64 R20, c[0x0][0x620] ;  /* 0x00018800ff147b82 */ /* 0x000ea20000000a00 */
[----:B0-----:R-:W-:-:S04]  /*0a60*/  ISETP.NE.U32.AND P0, PT, R16, RZ, PT ;  /* 0x000000ff1000720c */ /* 0x001fc80003f05070 */
[----:B------:R-:W-:-:S13]  /*0a70*/  ISETP.NE.AND.EX P0, PT, R17, RZ, PT, P0 ;  /* 0x000000ff1100720c */ /* 0x000fda0003f05300 */
[----:B-12---:R-:W-:Y:S05]  /*0a80*/  @!P0 BRA `(.L_x_6) ;  /* 0x0000000000288947 */ /* 0x006fea0003800000 */
[----:B------:R-:W0:Y:S02]  /*0a90*/  LDC R5, c[0x0][0x634] ;  /* 0x00018d00ff057b82 */ /* 0x000e240000000800 */
[----:B0-----:R-:W-:-:S05]  /*0aa0*/  IADD3 R5, P0, R2, R5, RZ ;  /* 0x0000000502057210 */ /* 0x001fca0007f1e0ff */
[----:B------:R-:W-:-:S04]  /*0ab0*/  IMAD.X R9, RZ, RZ, R3, P0 ;  /* 0x000000ffff097224 */ /* 0x000fc800000e0603 */
[----:B------:R-:W-:-:S04]  /*0ac0*/  IMAD.WIDE.U32 R10, R9, R16, RZ ;  /* 0x00000010090a7225 */ /* 0x000fc800078e00ff */
[----:B------:R-:W-:-:S04]  /*0ad0*/  IMAD.WIDE.U32 R12, P0, R5, R17, R10 ;  /* 0x00000011050c7225 */ /* 0x000fc8000780000a */
[----:B------:R-:W-:-:S04]  /*0ae0*/  IMAD.WIDE.U32 R10, R5, R16, RZ ;  /* 0x00000010050a7225 */ /* 0x000fc800078e00ff */
[----:B------:R-:W-:Y:S01]  /*0af0*/  IMAD.X R15, RZ, RZ, RZ, P0 ;  /* 0x000000ffff0f7224 */ /* 0x000fe200000e06ff */
[----:B------:R-:W-:Y:S01]  /*0b00*/  IADD3 RZ, P0, R11, R12, RZ ;  /* 0x0000000c0bff7210 */ /* 0x000fe20007f1e0ff */
[----:B------:R-:W-:-:S04]  /*0b10*/  IMAD.MOV.U32 R14, RZ, RZ, R13 ;  /* 0x000000ffff0e7224 */ /* 0x000fc800078e000d */
[----:B------:R-:W-:-:S08]  /*0b20*/  IMAD.WIDE.U32.X R10, R9, R17, R14, P0 ;  /* 0x00000011090a7225 */ /* 0x000fd000000e040e */
.L_x_6:
[-CC-:B------:R-:W-:Y:S01]  /*0b30*/  SHF.R.U64 R97, R10, R18.reuse, R11.reuse ;  /* 0x000000120a617219 */ /* 0x180fe2000000120b */
[----:B------:R-:W0:Y:S01]  /*0b40*/  LDC.64 R22, c[0x0][0x640] ;  /* 0x00019000ff167b82 */ /* 0x000e220000000a00 */
[----:B------:R-:W-:Y:S01]  /*0b50*/  SHF.R.U32.HI R7, RZ, R18, R11 ;  /* 0x00000012ff077219 */ /* 0x000fe2000001160b */
[----:B------:R-:W-:Y:S01]  /*0b60*/  ULDC UR4, c[0x0][0x150] ;  /* 0x0000540000047ab9 */ /* 0x000fe20000000800 */
[----:B------:R-:W-:Y:S02]  /*0b70*/  IADD3 R9, P0, RZ, -R97, RZ ;  /* 0x80000061ff097210 */ /* 0x000fe40007f1e0ff */
[----:B------:R-:W-:-:S03]  /*0b80*/  I2FP.F32.U32 R5, R6 ;  /* 0x0000000600057245 */ /* 0x000fc60000201000 */
[----:B------:R-:W1:Y:S01]  /*0b90*/  LDC R14, c[0x0][0x618] ;  /* 0x00018600ff0e7b82 */ /* 0x000e620000000800 */
[----:B------:R-:W-:Y:S02]  /*0ba0*/  IMAD.X R13, RZ, RZ, ~R7, P0 ;  /* 0x000000ffff0d7224 */ /* 0x000fe400000e0e07 */
[----:B------:R-:W-:Y:S01]  /*0bb0*/  FMUL R5, R5, UR4 ;  /* 0x0000000405057c20 */ /* 0x000fe20008400000 */
[----:B------:R-:W-:Y:S01]  /*0bc0*/  IMAD.WIDE.U32 R10, R9, R20, R2 ;  /* 0x00000014090a7225 */ /* 0x000fe200078e0002 */
[----:B------:R-:W-:-:S03]  /*0bd0*/  ULDC UR4, c[0x0][0x154] ;  /* 0x0000550000047ab9 */ /* 0x000fc60000000800 */
[----:B------:R-:W-:Y:S01]  /*0be0*/  IMAD R12, R13, R20, RZ ;  /* 0x000000140d0c7224 */ /* 0x000fe200078e02ff */
[----:B------:R-:W2:Y:S01]  /*0bf0*/  LDC R7, c[0x0][0x144] ;  /* 0x00005100ff077b82 */ /* 0x000ea20000000800 */
[----:B------:R-:W3:Y:S01]  /*0c00*/  F2I.U32.TRUNC.NTZ R5, R5 ;  /* 0x0000000500057305 */ /* 0x000ee2000020f000 */
[----:B------:R-:W-:Y:S02]  /*0c10*/  IMAD.MOV.U32 R13, RZ, RZ, -0x1 ;  /* 0xffffffffff0d7424 */ /* 0x000fe400078e00ff */
[----:B------:R-:W-:-:S04]  /*0c20*/  IMAD R9, R9, R21, R12 ;  /* 0x0000001509097224 */ /* 0x000fc800078e020c */
[----:B------:R-:W4:Y:S01]  /*0c30*/  LDC R18, c[0x0][0x608] ;  /* 0x00018200ff127b82 */ /* 0x000f220000000800 */
[----:B------:R-:W-:Y:S01]  /*0c40*/  IMAD.IADD R11, R11, 0x1, R9 ;  /* 0x000000010b0b7824 */ /* 0x000fe200078e0209 */
[----:B0-----:R-:W-:Y:S02]  /*0c50*/  ISETP.NE.U32.AND P0, PT, R22, RZ, PT ;  /* 0x000000ff1600720c */ /* 0x001fe40003f05070 */
[----:B------:R-:W-:Y:S02]  /*0c60*/  I2FP.F32.U32 R9, R8 ;  /* 0x0000000800097245 */ /* 0x000fe40000201000 */
[----:B------:R-:W-:Y:S02]  /*0c70*/  ISETP.NE.AND.EX P0, PT, R23, RZ, PT, P0 ;  /* 0x000000ff1700720c */ /* 0x000fe40003f05300 */
[----:B------:R-:W0:Y:S01]  /*0c80*/  LDC R12, c[0x0][0x658] ;  /* 0x00019600ff0c7b82 */ /* 0x000e220000000800 */
[-C--:B-1----:R-:W-:Y:S01]  /*0c90*/  SHF.R.U64 R16, R10, R14.reuse, R11 ;  /* 0x0000000e0a107219 */ /* 0x082fe2000000120b */
[----:B---3--:R-:W-:Y:S01]  /*0ca0*/  IMAD.MOV R10, RZ, RZ, -R5 ;  /* 0x000000ffff0a7224 */ /* 0x008fe200078e0a05 */
[----:B------:R-:W-:-:S05]  /*0cb0*/  SHF.R.U32.HI R11, RZ, R14, R11 ;  /* 0x0000000eff0b7219 */ /* 0x000fca000001160b */
[----:B------:R-:W1:Y:S01]  /*0cc0*/  LDC R17, c[0x0][0x148] ;  /* 0x00005200ff117b82 */ /* 0x000e620000000800 */
[----:B--2---:R-:W-:Y:S02]  /*0cd0*/  IMAD R5, R7, R10, R6 ;  /* 0x0000000a07057224 */ /* 0x004fe400078e0206 */
[----:B------:R-:W-:-:S04]  /*0ce0*/  FMUL R7, R9, UR4 ;  /* 0x0000000409077c20 */ /* 0x000fc80008400000 */
[----:B------:R2:W3:Y:S01]  /*0cf0*/  F2I.U32.TRUNC.NTZ R15, R7 ;  /* 0x00000007000f7305 */ /* 0x0004e2000020f000 */
[----:B------:R-:W1:Y:S01]  /*0d00*/  LDC R21, c[0x0][0x600] ;  /* 0x00018000ff157b82 */ /* 0x000e620000000800 */
[-CC-:B----4-:R-:W-:Y:S02]  /*0d10*/  SHF.R.U64 R27, R16, R18.reuse, R11.reuse ;  /* 0x00000012101b7219 */ /* 0x190fe4000000120b */
[----:B------:R-:W-:Y:S01]  /*0d20*/  SHF.R.U32.HI R9, RZ, R18, R11 ;  /* 0x00000012ff097219 */ /* 0x000fe2000001160b */
[----:B------:R-:W-:-:S04]  /*0d30*/  IMAD.MOV.U32 R11, RZ, RZ, 0x1 ;  /* 0x00000001ff0b7424 */ /* 0x000fc800078e00ff */
[----:B------:R-:W4:Y:S01]  /*0d40*/  LDC R20, c[0x0][0x648] ;  /* 0x00019200ff147b82 */ /* 0x000f220000000800 */
[-C--:B0-----:R-:W-:Y:S02]  /*0d50*/  SHF.L.U32 R6, R13, R12.reuse, RZ ;  /* 0x0000000c0d067219 */ /* 0x081fe400000006ff */
[-CC-:B------:R-:W-:Y:S02]  /*0d60*/  SHF.R.U64 R18, R27, R12.reuse, R9.reuse ;  /* 0x0000000c1b127219 */ /* 0x180fe40000001209 */
[----:B------:R-:W-:Y:S02]  /*0d70*/  SHF.R.U32.HI R19, RZ, R12, R9 ;  /* 0x0000000cff137219 */ /* 0x000fe40000011609 */
[----:B------:R-:W-:Y:S01]  /*0d80*/  LOP3.LUT R14, RZ, R6, RZ, 0x33, !PT ;  /* 0x00000006ff0e7212 */ /* 0x000fe200078e33ff */
[----:B------:R-:W0:Y:S01]  /*0d90*/  LDC R25, c[0x0][0x638] ;  /* 0x00018e00ff197b82 */ /* 0x000e220000000800 */
[----:B------:R-:W-:Y:S01]  /*0da0*/  SHF.L.U32 R9, R11, R12, RZ ;  /* 0x0000000c0b097219 */ /* 0x000fe200000006ff */
[----:B------:R-:W-:-:S02]  /*0db0*/  IMAD.MOV.U32 R6, RZ, RZ, R18 ;  /* 0x000000ffff067224 */ /* 0x000fc400078e0012 */
[----:B--2---:R-:W-:-:S04]  /*0dc0*/  IMAD.MOV.U32 R7, RZ, RZ, R19 ;  /* 0x000000ffff077224 */ /* 0x004fc800078e0013 */
[----:B------:R-:W2:Y:S01]  /*0dd0*/  LDC R24, c[0x0][0x610] ;  /* 0x00018400ff187b82 */ /* 0x000ea20000000800 */
[----:B---3--:R-:W-:Y:S05]  /*0de0*/  @!P0 BRA `(.L_x_7) ;  /* 0x0000000000288947 */ /* 0x008fea0003800000 */
[----:B------:R-:W3:Y:S02]  /*0df0*/  LDC R13, c[0x0][0x64c] ;  /* 0x00019300ff0d7b82 */ /* 0x000ee40000000800 */
[----:B---3--:R-:W-:-:S05]  /*0e00*/  IADD3 R13, P0, R18, R13, RZ ;  /* 0x0000000d120d7210 */ /* 0x008fca0007f1e0ff */
        /* <DEDUP_REMOVED lines=8> */
.L_x_7:
[----:B----4-:R-:W-:Y:S01]  /*0e90*/  SHF.R.U64 R6, R6, R20, R7 ;  /* 0x0000001406067219 */ /* 0x010fe20000001207 */
[----:B-1----:R-:W-:Y:S01]  /*0ea0*/  VIADD R7, R21, 0xffffffff ;  /* 0xffffffff15077836 */ /* 0x002fe20000000000 */
[----:B------:R-:W-:Y:S01]  /*0eb0*/  LOP3.LUT R14, R27, R14, RZ, 0xc0, !PT ;  /* 0x0000000e1b0e7212 */ /* 0x000fe200078ec0ff */
[----:B------:R-:W-:Y:S02]  /*0ec0*/  IMAD.MOV R15, RZ, RZ, -R15 ;  /* 0x000000ffff0f7224 */ /* 0x000fe400078e0a0f */
[----:B------:R-:W-:Y:S01]  /*0ed0*/  IMAD.MOV R10, RZ, RZ, -R6 ;  /* 0x000000ffff0a7224 */ /* 0x000fe200078e0a06 */
[----:B------:R-:W-:Y:S01]  /*0ee0*/  LOP3.LUT R7, R16, R7, RZ, 0xc0, !PT ;  /* 0x0000000710077212 */ /* 0x000fe200078ec0ff */
[----:B------:R-:W-:Y:S02]  /*0ef0*/  IMAD R14, R9, R6, R14 ;  /* 0x00000006090e7224 */ /* 0x000fe400078e020e */
[----:B------:R-:W-:Y:S02]  /*0f00*/  @P2 IMAD R5, R17, R15, R8 ;  /* 0x0000000f11052224 */ /* 0x000fe400078e0208 */
[----:B0-----:R-:W-:-:S02]  /*0f10*/  IMAD R6, R10, R25, R18 ;  /* 0x000000190a067224 */ /* 0x001fc400078e0212 */
[----:B--2---:R-:W-:Y:S02]  /*0f20*/  IMAD R5, R14, R24, R5 ;  /* 0x000000180e057224 */ /* 0x004fe400078e0205 */
[----:B------:R-:W-:Y:S02]  /*0f30*/  IMAD R6, R6, R21, R7 ;  /* 0x0000001506067224 */ /* 0x000fe400078e0207 */
[----:B------:R-:W-:-:S03]  /*0f40*/  IMAD.MOV.U32 R9, RZ, RZ, 0x1 ;  /* 0x00000001ff097424 */ /* 0x000fc600078e00ff */
[----:B------:R-:W-:Y:S02]  /*0f50*/  SEL R103, R6, R5, !P2 ;  /* 0x0000000506677207 */ /* 0x000fe40005000000 */
[----:B------:R-:W-:-:S07]  /*0f60*/  SEL R102, R5, R6, !P2 ;  /* 0x0000000605667207 */ /* 0x000fce0005000000 */
.L_x_5:
[----:B------:R-:W-:-:S08]  /*0f70*/  NOP ;  /* 0x0000000000007918 */ /* 0x000fd00000000000 */
[----:B------:R-:W0:Y:S02]  /*0f80*/  USETMAXREG.TRY_ALLOC.CTAPOOL UP0, 0xe8 ;  /* 0x000000e8000079c8 */ /* 0x000e240008000600 */
[----:B0-----:R-:W-:-:S13]  /*0f90*/  PLOP3.LUT P0, PT, PT, PT, UP0, 0x80, 0x0 ;  /* 0x000000000000781c */ /* 0x001fda0003f0f008 */
[----:B------:R-:W-:Y:S05]  /*0fa0*/  @!P0 BRA `(.L_x_5) ;  /* 0xfffffffc00f08947 */ /* 0x000fea000383ffff */
[----:B------:R-:W-:Y:S01]  /*0fb0*/  ULDC.64 UR4, c[0x0][0x598] ;  /* 0x0001660000047ab9 */ /* 0x000fe20000000a00 */
[----:B------:R-:W-:Y:S01]  /*0fc0*/  ULDC.64 UR18, c[0x0][0x208] ;  /* 0x0000820000127ab9 */ /* 0x000fe20000000a00 */
[----:B------:R-:W-:-:S04]  /*0fd0*/  ISETP.NE.U32.AND P0, PT, RZ, UR4, PT ;  /* 0x00000004ff007c0c */ /* 0x000fc8000bf05070 */
[----:B------:R-:W-:-:S13]  /*0fe0*/  ISETP.NE.AND.EX P0, PT, RZ, UR5, PT, P0 ;  /* 0x00000005ff007c0c */ /* 0x000fda000bf05300 */
[----:B------:R-:W-:Y:S05]  /*0ff0*/  @!P0 BRA `(.L_x_8) ;  /* 0x00000000001c8947 */ /* 0x000fea0003800000 */
[----:B------:R-:W0:Y:S02]  /*1000*/  LDC.64 R6, c[0x0][0x598] ;  /* 0x00016600ff067b82 */ /* 0x000e240000000a00 */
[----:B0-----:R-:W2:Y:S02]  /*1010*/  LDG.E.64 R6, desc[UR18][R6.64] ;  /* 0x0000001206067981 */ /* 0x001ea4000c1e1b00 */
[----:B--2---:R-:W-:-:S04]  /*1020*/  ISETP.NE.U32.AND P0, PT, R6, RZ, PT ;  /* 0x000000ff0600720c */ /* 0x004fc80003f05070 */
[----:B------:R-:W-:-:S13]  /*1030*/  ISETP.NE.AND.EX P0, PT, R7, RZ, PT, P0 ;  /* 0x000000ff0700720c */ /* 0x000fda0003f05300 */
[----:B------:R-:W-:Y:S05]  /*1040*/  @!P0 BRA `(.L_x_8) ;  /* 0x0000000000088947 */ /* 0x000fea0003800000 */
[----:B------:R0:W5:Y:S01]  /*1050*/  LD.E R5, desc[UR18][R6.64] ;  /* 0x0000001206057980 */ /* 0x000162000c101900 */
[----:B------:R-:W-:Y:S05]  /*1060*/  BRA `(.L_x_9) ;  /* 0x0000000000207947 */ /* 0x000fea0003800000 */
.L_x_8:
[----:B------:R-:W-:Y:S02]  /*1070*/  ULDC.64 UR4, c[0x0][0x588] ;  /* 0x0001620000047ab9 */ /* 0x000fe40000000a00 */
[----:B------:R-:W-:-:S04]  /*1080*/  ISETP.NE.U32.AND P0, PT, RZ, UR4, PT ;  /* 0x00000004ff007c0c */ /* 0x000fc8000bf05070 */
[----:B------:R-:W-:-:S13]  /*1090*/  ISETP.NE.AND.EX P0, PT, RZ, UR5, PT, P0 ;  /* 0x00000005ff007c0c */ /* 0x000fda000bf05300 */
[----:B------:R-:W-:Y:S05]  /*10a0*/  @!P0 BRA `(.L_x_10) ;  /* 0x00000000000c8947 */ /* 0x000fea0003800000 */
[----:B------:R-:W0:Y:S02]  /*10b0*/  LDC.64 R6, c[0x0][0x588] ;  /* 0x00016200ff067b82 */ /* 0x000e240000000a00 */
[----:B0-----:R1:W5:Y:S01]  /*10c0*/  LDG.E R5, desc[UR18][R6.64] ;  /* 0x0000001206057981 */ /* 0x001362000c1e1900 */
[----:B------:R-:W-:Y:S05]  /*10d0*/  BRA `(.L_x_9) ;  /* 0x0000000000047947 */ /* 0x000fea0003800000 */
.L_x_10:
[----:B------:R-:W2:Y:S02]  /*10e0*/  LDC R5, c[0x0][0x580] ;  /* 0x00016000ff057b82 */ /* 0x000ea40000000800 */
.L_x_9:
[----:B------:R-:W-:Y:S02]  /*10f0*/  ULDC.64 UR4, c[0x0][0x5a0] ;  /* 0x0001680000047ab9 */ /* 0x000fe40000000a00 */
[----:B------:R-:W-:-:S04]  /*1100*/  ISETP.NE.U32.AND P0, PT, RZ, UR4, PT ;  /* 0x00000004ff007c0c */ /* 0x000fc8000bf05070 */
[----:B------:R-:W-:-:S13]  /*1110*/  ISETP.NE.AND.EX P0, PT, RZ, UR5, PT, P0 ;  /* 0x00000005ff007c0c */ /* 0x000fda000bf05300 */
[----:B------:R-:W-:Y:S05]  /*1120*/  @!P0 BRA `(.L_x_11) ;  /* 0x00000000001c8947 */ /* 0x000fea0003800000 */
[----:B01----:R-:W0:Y:S02]  /*1130*/  LDC.64 R6, c[0x0][0x5a0] ;  /* 0x00016800ff067b82 */ /* 0x003e240000000a00 */
[----:B0-----:R-:W3:Y:S02]  /*1140*/  LDG.E.64 R6, desc[UR18][R6.64] ;  /* 0x0000001206067981 */ /* 0x001ee4000c1e1b00 */
[----:B---3--:R-:W-:-:S04]  /*1150*/  ISETP.NE.U32.AND P0, PT, R6, RZ, PT ;  /* 0x000000ff0600720c */ /* 0x008fc80003f05070 */
[----:B------:R-:W-:-:S13]  /*1160*/  ISETP.NE.AND.EX P0, PT, R7, RZ, PT, P0 ;  /* 0x000000ff0700720c */ /* 0x000fda0003f05300 */
[----:B------:R-:W-:Y:S05]  /*1170*/  @!P0 BRA `(.L_x_11) ;  /* 0x0000000000088947 */ /* 0x000fea0003800000 */
[----:B------:R0:W5:Y:S01]  /*1180*/  LD.E R10, desc[UR18][R6.64] ;  /* 0x00000012060a7980 */ /* 0x000162000c101900 */
[----:B------:R-:W-:Y:S05]  /*1190*/  BRA `(.L_x_12) ;  /* 0x0000000000207947 */ /* 0x000fea0003800000 */
.L_x_11:
[----:B------:R-:W-:Y:S02]  /*11a0*/  ULDC.64 UR4, c[0x0][0x590] ;  /* 0x0001640000047ab9 */ /* 0x000fe40000000a00 */
[----:B------:R-:W-:-:S04]  /*11b0*/  ISETP.NE.U32.AND P0, PT, RZ, UR4, PT ;  /* 0x00000004ff007c0c */ /* 0x000fc8000bf05070 */
[----:B------:R-:W-:-:S13]  /*11c0*/  ISETP.NE.AND.EX P0, PT, RZ, UR5, PT, P0 ;  /* 0x00000005ff007c0c */ /* 0x000fda000bf05300 */
[----:B------:R-:W-:Y:S05]  /*11d0*/  @!P0 BRA `(.L_x_13) ;  /* 0x00000000000c8947 */ /* 0x000fea0003800000 */
[----:B------:R-:W3:Y:S02]  /*11e0*/  LDC.64 R10, c[0x0][0x590] ;  /* 0x00016400ff0a7b82 */ /* 0x000ee40000000a00 */
[----:B---3--:R3:W5:Y:S01]  /*11f0*/  LDG.E R10, desc[UR18][R10.64] ;  /* 0x000000120a0a7981 */ /* 0x008762000c1e1900 */
[----:B------:R-:W-:Y:S05]  /*1200*/  BRA `(.L_x_12) ;  /* 0x0000000000047947 */ /* 0x000fea0003800000 */
.L_x_13:
[----:B------:R-:W4:Y:S02]  /*1210*/  LDC R10, c[0x0][0x584] ;  /* 0x00016100ff0a7b82 */ /* 0x000f240000000800 */
.L_x_12:
[----:B------:R-:W-:-:S13]  /*1220*/  LOP3.LUT P0, RZ, R9, 0xff, RZ, 0xc0, !PT ;  /* 0x000000ff09ff7812 */ /* 0x000fda000780c0ff */
[----:B------:R-:W-:Y:S05]  /*1230*/  @!P0 EXIT ;  /* 0x000000000000894d */ /* 0x000fea0003800000 */
[----:B------:R-:W-:Y:S01]  /*1240*/  ULDC UR4, c[0x0][0x28c] ;  /* 0x0000a30000047ab9 */ /* 0x000fe20000000800 */
[----:B------:R-:W-:Y:S01]  /*1250*/  LOP3.LUT R110, R4, 0x1, RZ, 0xfc, !PT ;  /* 0x00000001046e7812 */ /* 0x000fe200078efcff */
[----:B------:R-:W-:-:S04]  /*1260*/  UIADD3 UR4, UR4, 0x1f, URZ ;  /* 0x0000001f04047890 */ /* 0x000fc8000fffe03f */
[----:B------:R-:W-:-:S04]  /*1270*/  USHF.R.S32.HI UR5, URZ, 0x1f, UR4 ;  /* 0x0000001f3f057899 */ /* 0x000fc80008011404 */
[----:B------:R-:W-:-:S03]  /*1280*/  ULEA.HI UR5, UR5, UR4, URZ, 0x5 ;  /* 0x0000000405057291 */ /* 0x000fc6000f8f283f */
[----:B------:R-:W-:Y:S01]  /*1290*/  UMOV UR4, URZ ;  /* 0x0000003f00047c82 */ /* 0x000fe20008000000 */
[----:B------:R-:W-:-:S03]  /*12a0*/  USHF.R.S32.HI UR9, URZ, 0x5, UR5 ;  /* 0x000000053f097899 */ /* 0x000fc60008011405 */
[----:B------:R-:W-:-:S09]  /*12b0*/  UMOV UR5, URZ ;  /* 0x0000003f00057c82 */ /* 0x000fd20008000000 */
.L_x_134:
[----:B01----:R-:W-:Y:S01]  /*12c0*/  LOP3.LUT R6, R0, 0x80, RZ, 0xc0, !PT ;  /* 0x0000008000067812 */ /* 0x003fe200078ec0ff */
[----:B------:R-:W0:Y:S01]  /*12d0*/  S2UR UR13, SR_CgaCtaId ;  /* 0x00000000000d79c3 */ /* 0x000e220000008800 */
[----:B------:R-:W-:Y:S01]  /*12e0*/  UMOV UR12, 0x400 ;  /* 0x00000400000c7882 */ /* 0x000fe20000000000 */
[----:B------:R-:W-:Y:S01]  /*12f0*/  UMOV UR6, URZ ;  /* 0x0000003f00067c82 */ /* 0x000fe20008000000 */
[----:B------:R-:W-:Y:S01]  /*1300*/  SHF.R.U32.HI R6, RZ, 0x7, R6 ;  /* 0x00000007ff067819 */ /* 0x000fe20000011606 */
[----:B------:R-:W-:Y:S01]  /*1310*/  UMOV UR7, URZ ;  /* 0x0000003f00077c82 */ /* 0x000fe20008000000 */
[----:B------:R-:W-:Y:S01]  /*1320*/  UMOV UR16, UR5 ;  /* 0x0000000500107c82 */ /* 0x000fe20008000000 */
[----:B------:R-:W-:Y:S01]  /*1330*/  CS2R R12, SRZ ;  /* 0x00000000000c7805 */ /* 0x000fe2000001ff00 */
[----:B---3--:R-:W-:Y:S01]  /*1340*/  IMAD.MOV.U32 R11, RZ, RZ, RZ ;  /* 0x000000ffff0b7224 */ /* 0x008fe200078e00ff */
[----:B------:R-:W1:Y:S01]  /*1350*/  LDC R7, c[0x0][0x28c] ;  /* 0x0000a300ff077b82 */ /* 0x000e620000000800 */
[----:B------:R-:W3:Y:S01]  /*1360*/  SHFL.IDX PT, R6, R6, RZ, 0x1f ;  /* 0x00001fff06067589 */ /* 0x000ee200000e0000 */
[----:B------:R-:W-:-:S02]  /*1370*/  CS2R R14, SRZ ;  /* 0x00000000000e7805 */ /* 0x000fc4000001ff00 */
[----:B------:R-:W-:Y:S02]  /*1380*/  CS2R R16, SRZ ;  /* 0x0000000000107805 */ /* 0x000fe4000001ff00 */
[----:B------:R-:W-:Y:S02]  /*1390*/  CS2R R18, SRZ ;  /* 0x0000000000127805 */ /* 0x000fe4000001ff00 */
[----:B------:R-:W-:Y:S02]  /*13a0*/  CS2R R20, SRZ ;  /* 0x0000000000147805 */ /* 0x000fe4000001ff00 */
[----:B------:R-:W-:Y:S02]  /*13b0*/  CS2R R22, SRZ ;  /* 0x0000000000167805 */ /* 0x000fe4000001ff00 */
[----:B------:R-:W-:Y:S02]  /*13c0*/  CS2R R72, SRZ ;  /* 0x0000000000487805 */ /* 0x000fe4000001ff00 */
        /* <DEDUP_REMOVED lines=10> */
[----:B------:R-:W-:Y:S01]  /*1470*/  CS2R R94, SRZ ;  /* 0x00000000005e7805 */ /* 0x000fe2000001ff00 */
[----:B------:R-:W-:Y:S01]  /*1480*/  IMAD.MOV.U32 R96, RZ, RZ, RZ ;  /* 0x000000ffff607224 */ /* 0x000fe200078e00ff */
[----:B------:R-:W-:Y:S02]  /*1490*/  CS2R R98, SRZ ;  /* 0x0000000000627805 */ /* 0x000fe4000001ff00 */
[----:B------:R-:W-:-:S02]  /*14a0*/  CS2R R100, SRZ ;  /* 0x0000000000647805 */ /* 0x000fc4000001ff00 */
[----:B------:R-:W-:Y:S02]  /*14b0*/  CS2R R104, SRZ ;  /* 0x0000000000687805 */ /* 0x000fe4000001ff00 */
[----:B------:R-:W-:Y:S02]  /*14c0*/  CS2R R106, SRZ ;  /* 0x00000000006a7805 */ /* 0x000fe4000001ff00 */
[----:B-1----:R-:W-:Y:S02]  /*14d0*/  ISETP.GE.AND P0, PT, R7, 0x1, PT ;  /* 0x000000010700780c */ /* 0x002fe40003f06270 */
[----:B------:R-:W-:Y:S02]  /*14e0*/  CS2R R108, SRZ ;  /* 0x00000000006c7805 */ /* 0x000fe4000001ff00 */
[----:B---3--:R-:W-:Y:S01]  /*14f0*/  R2UR UR8, R6 ;  /* 0x00000000060872ca */ /* 0x008fe200000e0000 */
[----:B------:R-:W-:Y:S01]  /*1500*/  IMAD.U32 R9, RZ, RZ, UR4 ;  /* 0x00000004ff097e24 */ /* 0x000fe2000f8e00ff */
        /* <DEDUP_REMOVED lines=11> */
[----:B------:R-:W-:Y:S01]  /*15c0*/  ULEA.HI UR10, UR8, UR8, URZ, 0x1 ;  /* 0x00000008080a7291 */ /* 0x000fe2000f8f083f */
[----:B------:R-:W-:Y:S02]  /*15d0*/  CS2R R46, SRZ ;  /* 0x00000000002e7805 */ /* 0x000fe4000001ff00 */
[----:B------:R-:W-:-:S02]  /*15e0*/  CS2R R48, SRZ ;  /* 0x0000000000307805 */ /* 0x000fc4000001ff00 */
[----:B------:R-:W-:Y:S01]  /*15f0*/  CS2R R50, SRZ ;  /* 0x0000000000327805 */ /* 0x000fe2000001ff00 */
[----:B------:R-:W-:Y:S01]  /*1600*/  ULOP3.LUT UR11, UR10, 0x1ffffe, URZ, 0xc0, !UPT ;  /* 0x001ffffe0a0b7892 */ /* 0x000fe2000f8ec03f */
[----:B------:R-:W-:Y:S01]  /*1610*/  CS2R R52, SRZ ;  /* 0x0000000000347805 */ /* 0x000fe2000001ff00 */
[----:B0-----:R-:W-:Y:S01]  /*1620*/  ULEA UR10, UR13, UR12, 0x18 ;  /* 0x0000000c0d0a7291 */ /* 0x001fe2000f8ec03f */
[----:B------:R-:W-:Y:S01]  /*1630*/  CS2R R54, SRZ ;  /* 0x0000000000367805 */ /* 0x000fe2000001ff00 */
[----:B------:R-:W-:Y:S01]  /*1640*/  UIADD3 UR11, UR8, -UR11, URZ ;  /* 0x8000000b080b7290 */ /* 0x000fe2000fffe03f */
[----:B------:R-:W-:Y:S02]  /*1650*/  CS2R R56, SRZ ;  /* 0x0000000000387805 */ /* 0x000fe4000001ff00 */
[----:B------:R-:W-:Y:S01]  /*1660*/  CS2R R58, SRZ ;  /* 0x00000000003a7805 */ /* 0x000fe2000001ff00 */
[----:B------:R-:W-:Y:S01]  /*1670*/  UMOV UR8, URZ ;  /* 0x0000003f00087c82 */ /* 0x000fe20008000000 */
[----:B------:R-:W-:Y:S01]  /*1680*/  ULEA UR11, UR11, UR10, 0xb ;  /* 0x0000000a0b0b7291 */ /* 0x000fe2000f8e583f */
[----:B------:R-:W-:-:S02]  /*1690*/  CS2R R60, SRZ ;  /* 0x00000000003c7805 */ /* 0x000fc4000001ff00 */
[----:B------:R-:W-:Y:S02]  /*16a0*/  CS2R R62, SRZ ;  /* 0x00000000003e7805 */ /* 0x000fe4000001ff00 */
[----:B------:R-:W-:Y:S01]  /*16b0*/  CS2R R64, SRZ ;  /* 0x0000000000407805 */ /* 0x000fe2000001ff00 */
[----:B------:R-:W-:Y:S01]  /*16c0*/  UIADD3 UR11, UR11, 0x300, URZ ;  /* 0x000003000b0b7890 */ /* 0x000fe2000fffe03f */
[----:B------:R-:W-:Y:S02]  /*16d0*/  CS2R R66, SRZ ;  /* 0x0000000000427805 */ /* 0x000fe4000001ff00 */
[----:B------:R-:W-:Y:S02]  /*16e0*/  CS2R R68, SRZ ;  /* 0x0000000000447805 */ /* 0x000fe4000001ff00 */
[----:B------:R-:W-:Y:S01]  /*16f0*/  CS2R R70, SRZ ;  /* 0x0000000000467805 */ /* 0x000fe2000001ff00 */
[----:B------:R-:W-:-:S04]  /*1700*/  USHF.R.U32.HI UR11, URZ, 0x4, UR11 ;  /* 0x000000043f0b7899 */ /* 0x000fc8000801160b */
[----:B------:R-:W-:Y:S01]  /*1710*/  ULOP3.LUT UR11, UR11, 0x3fff, URZ, 0xc0, !UPT ;  /* 0x00003fff0b0b7892 */ /* 0x000fe2000f8ec03f */
[----:B-----5:R-:W-:Y:S11]  /*1720*/  @!P0 BRA `(.L_x_14) ;  /* 0x0000000400bc8947 */ /* 0x020ff60003800000 */
[----:B------:R-:W-:-:S13]  /*1730*/  ISETP.NE.AND P1, PT, R110, 0x3, PT ;  /* 0x000000036e00780c */ /* 0x000fda0003f25270 */
[----:B------:R-:W-:Y:S05]  /*1740*/  @!P1 BRA `(.L_x_15) ;  /* 0x0000000000049947 */ /* 0x000fea0003800000 */
[----:B------:R-:W-:Y:S01]  /*1750*/  BPT.TRAP 0x1 ;  /* 0x000000040000795c */ /* 0x000fe20000300000 */
.L_x_15:
[----:B------:R-:W-:Y:S01]  /*1760*/  ULEA UR6, UR5, UR10, 0x3 ;  /* 0x0000000a05067291 */ /* 0x000fe2000f8e183f */
[----:B------:R-:W-:-:S05]  /*1770*/  IMAD.U32 R6, RZ, RZ, UR4 ;  /* 0x00000004ff067e24 */ /* 0x000fca000f8e00ff */
[----:B------:R-:W-:-:S04]  /*1780*/  SHF.L.U32 R6, R6, 0x1f, RZ ;  /* 0x0000001f06067819 */ /* 0x000fc800000006ff */
[----:B------:R0:W1:Y:S01]  /*1790*/  SYNCS.PHASECHK.TRANS64.TRYWAIT P0, [UR6], R6 ;  /* 0x00000006ff0075a7 */ /* 0x0000620008000146 */
[----:B------:R-:W-:Y:S05]  /*17a0*/  @!P1 BRA `(.L_x_16) ;  /* 0x0000000000049947 */ /* 0x000fea0003800000 */
[----:B------:R-:W-:Y:S01]  /*17b0*/  BPT.TRAP 0x1 ;  /* 0x000000040000795c */ /* 0x000fe20000300000 */
.L_x_16:
[----:B-1----:R-:W-:Y:S05]  /*17c0*/  @P0 BRA `(.L_x_17) ;  /* 0x0000000000080947 */ /* 0x002fea0003800000 */
[----:B------:R-:W1:Y:S02]  /*17d0*/  SYNCS.PHASECHK.TRANS64.TRYWAIT P0, [UR6], R6 ;  /* 0x00000006ff0075a7 */ /* 0x000e640008000146 */
[----:B-1----:R-:W-:Y:S05]  /*17e0*/  @!P0 BRA `(.L_x_18) ;  /* 0x0000007400a48947 */ /* 0x002fea0003800000 */
.L_x_17:
[----:B------:R-:W-:Y:S01]  /*17f0*/  UIADD3 UR6, UR10, 0x20300, URZ ;  /* 0x000203000a067890 */ /* 0x000fe2000fffe03f */
[----:B------:R-:W-:Y:S01]  /*1800*/  WARPGROUP.ARRIVE ;  /* 0x00000000000079c5 */ /* 0x000fe20000000000 */
[----:B------:R-:W-:Y:S01]  /*1810*/  ULDC UR7, c[0x0][0x50c] ;  /* 0x0001430000077ab9 */ /* 0x000fe20000000800 */
[----:B------:R-:W-:Y:S01]  /*1820*/  ULOP3.LUT UR12, UR11, 0x10000, URZ, 0xfc, !UPT ;  /* 0x000100000b0c7892 */ /* 0x000fe2000f8efc3f */
[----:B------:R-:W-:Y:S01]  /*1830*/  CS2R R12, SRZ ;  /* 0x00000000000c7805 */ /* 0x000fe2000001ff00 */
[----:B------:R-:W-:Y:S01]  /*1840*/  UISETP.NE.AND UP0, UPT, UR7, 0x1, UPT ;  /* 0x000000010700788c */ /* 0x000fe2000bf05270 */
[----:B------:R-:W-:Y:S01]  /*1850*/  IMAD.MOV.U32 R11, RZ, RZ, RZ ;  /* 0x000000ffff0b7224 */ /* 0x000fe200078e00ff */
[----:B------:R-:W-:Y:S01]  /*1860*/  USHF.R.U32.HI UR6, URZ, 0x4, UR6 ;  /* 0x000000043f067899 */ /* 0x000fe20008011606 */
[----:B------:R-:W-:Y:S01]  /*1870*/  CS2R R14, SRZ ;  /* 0x00000000000e7805 */ /* 0x000fe2000001ff00 */
[----:B------:R-:W-:Y:S01]  /*1880*/  USEL UR7, URZ, 0x1, UP0 ;  /* 0x000000013f077887 */ /* 0x000fe20008000000 */
[----:B------:R-:W-:Y:S01]  /*1890*/  CS2R R16, SRZ ;  /* 0x0000000000107805 */ /* 0x000fe2000001ff00 */
[----:B------:R-:W-:Y:S01]  /*18a0*/  ULOP3.LUT UR6, UR6, 0x3fff, URZ, 0xc0, !UPT ;  /* 0x00003fff06067892 */ /* 0x000fe2000f8ec03f */
[----:B------:R-:W-:Y:S01]  /*18b0*/  CS2R R18, SRZ ;  /* 0x0000000000127805 */ /* 0x000fe2000001ff00 */
[----:B------:R-:W-:Y:S01]  /*18c0*/  ULEA UR12, UR5, UR12, 0x8 ;  /* 0x0000000c050c7291 */ /* 0x000fe2000f8e403f */
[----:B------:R-:W-:Y:S01]  /*18d0*/  CS2R R20, SRZ ;  /* 0x0000000000147805 */ /* 0x000fe2000001ff00 */
[----:B------:R-:W-:Y:S01]  /*18e0*/  ULOP3.LUT UR6, UR6, 0x10000, URZ, 0xfc, !UPT ;  /* 0x0001000006067892 */ /* 0x000fe2000f8efc3f */
[----:B------:R-:W-:Y:S01]  /*18f0*/  ISETP.NE.AND P0, PT, RZ, UR7, PT ;  /* 0x00000007ff007c0c */ /* 0x000fe2000bf05270 */
[----:B------:R-:W-:Y:S01]  /*1900*/  UMOV UR13, 0xc0000010 ;  /* 0xc0000010000d7882 */ /* 0x000fe20000000000 */
[----:B------:R-:W-:Y:S01]  /*1910*/  UMOV UR15, 0xc0000010 ;  /* 0xc0000010000f7882 */ /* 0x000fe20000000000 */
[----:B------:R-:W-:Y:S01]  /*1920*/  UIMAD UR14, UR5, 0xc0, UR6 ;  /* 0x000000c0050e78a4 */ /* 0x000fe2000f8e0206 */
[----:B------:R-:W-:-:S02]  /*1930*/  CS2R R22, SRZ ;  /* 0x0000000000167805 */ /* 0x000fc4000001ff00 */
[----:B------:R-:W-:Y:S01]  /*1940*/  CS2R R72, SRZ ;  /* 0x0000000000487805 */ /* 0x000fe2000001ff00 */
[----:B------:R-:W-:Y:S01]  /*1950*/  UMOV UR6, 0x1 ;  /* 0x0000000100067882 */ /* 0x000fe20000000000 */
[----:B------:R-:W-:Y:S02]  /*1960*/  CS2R R74, SRZ ;  /* 0x00000000004a7805 */ /* 0x000fe4000001ff00 */
[----:B------:R-:W-:Y:S02]  /*1970*/  CS2R R76, SRZ ;  /* 0x00000000004c7805 */ /* 0x000fe4000001ff00 */
[----:B------:R-:W-:Y:S02]  /*1980*/  CS2R R78, SRZ ;  /* 0x00000000004e7805 */ /* 0x000fe4000001ff00 */
[----:B------:R-:W-:Y:S02]  /*1990*/  CS2R R80, SRZ ;  /* 0x0000000000507805 */ /* 0x000fe4000001ff00 */
[----:B------:R-:W-:Y:S01]  /*19a0*/  CS2R R82, SRZ ;  /* 0x0000000000527805 */ /* 0x000fe2000001ff00 */
[----:B------:R-:W-:Y:S01]  /*19b0*/  QGMMA.64x96x32.F32.E4M3.E4M3 R24, gdesc[UR12], RZ, !UPT, gsb0 ;  /* 0x016000000c1879f3 */ /* 0x000fe2000c0008ff */
[----:B------:R-:W-:-:S02]  /*19c0*/  CS2R R84, SRZ ;  /* 0x0000000000547805 */ /* 0x000fc4000001ff00 */
[----:B------:R-:W-:Y:S02]  /*19d0*/  CS2R R86, SRZ ;  /* 0x0000000000567805 */ /* 0x000fe4000001ff00 */
[----:B------:R-:W-:Y:S02]  /*19e0*/  CS2R R88, SRZ ;  /* 0x0000000000587805 */ /* 0x000fe4000001ff00 */
[----:B------:R-:W-:Y:S02]  /*19f0*/  CS2R R90, SRZ ;  /* 0x00000000005a7805 */ /* 0x000fe4000001ff00 */
[----:B------:R-:W-:Y:S02]  /*1a00*/  CS2R R92, SRZ ;  /* 0x00000000005c7805 */ /* 0x000fe4000001ff00 */
[----:B------:R-:W-:Y:S01]  /*1a10*/  CS2R R94, SRZ ;  /* 0x00000000005e7805 */ /* 0x000fe2000001ff00 */
[----:B------:R-:W-:Y:S01]  /*1a20*/  IMAD.MOV.U32 R96, RZ, RZ, RZ ;  /* 0x000000ffff607224 */ /* 0x000fe200078e00ff */
[----:B------:R-:W-:-:S02]  /*1a30*/  CS2R R98, SRZ ;  /* 0x0000000000627805 */ /* 0x000fc4000001ff00 */
[----:B------:R-:W-:Y:S02]  /*1a40*/  CS2R R100, SRZ ;  /* 0x0000000000647805 */ /* 0x000fe4000001ff00 */
[----:B------:R-:W-:Y:S02]  /*1a50*/  CS2R R104, SRZ ;  /* 0x0000000000687805 */ /* 0x000fe4000001ff00 */
[----:B------:R-:W-:Y:S02]  /*1a60*/  CS2R R106, SRZ ;  /* 0x00000000006a7805 */ /* 0x000fe4000001ff00 */
[----:B------:R-:W-:Y:S01]  /*1a70*/  CS2R R108, SRZ ;  /* 0x00000000006c7805 */ /* 0x000fe2000001ff00 */
[----:B------:R-:W-:Y:S06]  /*1a80*/  @!P0 BRA `(.L_x_19) ;  /* 0x0000000000c88947 */ /* 0x000fec0003800000 */
[----:B------:R-:W-:Y:S02]  /*1a90*/  WARPGROUP.DEPBAR.LE gsb0, 0x0 ;  /* 0x00008000000079c5 */ /* 0x000fe40000010000 */
[----:B------:R-:W-:-:S01]  /*1aa0*/  FADD R109, RZ, R24 ;  /* 0x00000018ff6d7221 */ /* 0x000fc20000000000 */
[----:B------:R-:W-:Y:S01]  /*1ab0*/  FADD R108, RZ, R25 ;  /* 0x00000019ff6c7221 */ /* 0x000fe20000000000 */
        /* <DEDUP_REMOVED lines=46> */
[----:B------:R-:W-:-:S06]  /*1da0*/  UMOV UR6, URZ ;  /* 0x0000003f00067c82 */ /* 0x000fcc0008000000 */
.L_x_19:
[----:B------:R-:W-:-:S04]  /*1db0*/  UIADD3 UR16, UR5, 0x1, URZ ;  /* 0x0000000105107890 */ /* 0x000fc8000fffe03f */
[----:B------:R-:W-:-:S04]  /*1dc0*/  UISETP.NE.AND UP0, UPT, UR16, 0x20, UPT ;  /* 0x000000201000788c */ /* 0x000fc8000bf05270 */
[----:B------:R-:W-:Y:S02]  /*1dd0*/  USEL UR8, URZ, 0x1, UP0 ;  /* 0x000000013f087887 */ /* 0x000fe40008000000 */
[----:B------:R-:W-:Y:S02]  /*1de0*/  USEL UR16, UR16, URZ, UP0 ;  /* 0x0000003f10107287 */ /* 0x000fe40008000000 */
[----:B------:R-:W-:-:S06]  /*1df0*/  ULOP3.LUT UR8, UR4, UR8, URZ, 0x3c, !UPT ;  /* 0x0000000804087292 */ /* 0x000fcc000f8e3c3f */
[----:B------:R-:W-:Y:S01]  /*1e00*/  IMAD.U32 R9, RZ, RZ, UR8 ;  /* 0x00000008ff097e24 */ /* 0x000fe2000f8e00ff */
[----:B------:R-:W-:-:S06]  /*1e10*/  UMOV UR8, 0x1 ;  /* 0x0000000100087882 */ /* 0x000fcc0000000000 */
.L_x_14:
[----:B------:R-:W-:-:S04]  /*1e20*/  UISETP.LT.AND UP0, UPT, UR9, 0x1, UPT ;  /* 0x000000010900788c */ /* 0x000fc8000bf01270 */
[----:B------:R-:W-:-:S04]  /*1e30*/  USEL UR12, UR9, 0x1, UP0 ;  /* 0x00000001090c7887 */ /* 0x000fc80008000000 */
[----:B------:R-:W-:-:S04]  /*1e40*/  UIADD3 UR12, UR9, -UR12, URZ ;  /* 0x8000000c090c7290 */ /* 0x000fc8000fffe03f */
[----:B------:R-:W-:-:S06]  /*1e50*/  UISETP.GE.AND UP0, UPT, UR12, 0x1, UPT ;  /* 0x000000010c00788c */ /* 0x000fcc000bf06270 */
[----:B------:R-:W-:-:S13]  /*1e60*/  PLOP3.LUT P0, PT, PT, PT, UP0, 0x80, 0x0 ;  /* 0x000000000000781c */ /* 0x000fda0003f0f008 */
[----:B------:R-:W-:Y:S05]  /*1e70*/  @!P0 BRA `(.L_x_20) ;  /* 0x0000000400b08947 */ /* 0x000fea0003800000 */
[----:B01----:R-:W-:Y:S01]  /*1e80*/  IMAD.U32 R6, RZ, RZ, UR12 ;  /* 0x0000000cff067e24 */ /* 0x003fe2000f8e00ff */
[----:B------:R-:W-:Y:S01]  /*1e90*/  UMOV UR17, UR5 ;  /* 0x0000000500117c82 */ /* 0x000fe20008000000 */
[----:B------:R-:W-:-:S05]  /*1ea0*/  ULDC UR20, c[0x0][0x50c] ;  /* 0x0001430000147ab9 */ /* 0x000fca0000000800 */
.L_x_28:
[----:B------:R-:W-:-:S13]  /*1eb0*/  ISETP.NE.AND P1, PT, R110, 0x3, PT ;  /* 0x000000036e00780c */ /* 0x000fda0003f25270 */
[----:B01----:R-:W-:Y:S05]  /*1ec0*/  @!P1 BRA `(.L_x_21) ;  /* 0x0000000000049947 */ /* 0x003fea0003800000 */
[----:B------:R-:W-:Y:S01]  /*1ed0*/  BPT.TRAP 0x1 ;  /* 0x000000040000795c */ /* 0x000fe20000300000 */
.L_x_21:
[----:B------:R-:W0:Y:S01]  /*1ee0*/  S2UR UR12, SR_CgaCtaId ;  /* 0x00000000000c79c3 */ /* 0x000e220000008800 */
[----:B------:R-:W-:Y:S01]  /*1ef0*/  UMOV UR10, 0x400 ;  /* 0x00000400000a7882 */ /* 0x000fe20000000000 */
[----:B------:R-:W-:Y:S01]  /*1f00*/  SHF.L.U32 R7, R9, 0x1f, RZ ;  /* 0x0000001f09077819 */ /* 0x000fe200000006ff */
[----:B0-----:R-:W-:-:S04]  /*1f10*/  ULEA UR10, UR12, UR10, 0x18 ;  /* 0x0000000a0c0a7291 */ /* 0x001fc8000f8ec03f */
[----:B------:R-:W-:-:S09]  /*1f20*/  ULEA UR12, UR16, UR10, 0x3 ;  /* 0x0000000a100c7291 */ /* 0x000fd2000f8e183f */
[----:B------:R0:W1:Y:S01]  /*1f30*/  SYNCS.PHASECHK.TRANS64.TRYWAIT P0, [UR12], R7 ;  /* 0x00000007ff0075a7 */ /* 0x000062000800014c */
[----:B------:R-:W-:Y:S05]  /*1f40*/  @!P1 BRA `(.L_x_22) ;  /* 0x0000000000049947 */ /* 0x000fea0003800000 */
[----:B------:R-:W-:Y:S01]  /*1f50*/  BPT.TRAP 0x1 ;  /* 0x000000040000795c */ /* 0x000fe20000300000 */
.L_x_22:
[----:B-1----:R-:W-:Y:S05]  /*1f60*/  @P0 BRA `(.L_x_23) ;  /* 0x0000000000080947 */ /* 0x002fea0003800000 */
[----:B------:R-:W1:Y:S02]  /*1f70*/  SYNCS.PHASECHK.TRANS64.TRYWAIT P0, [UR12], R7 ;  /* 0x00000007ff0075a7 */ /* 0x000e64000800014c */
[----:B-1----:R-:W-:Y:S05]  /*1f80*/  @!P0 BRA `(.L_x_24) ;  /* 0x0000006c00d48947 */ /* 0x002fea0003800000 */
.L_x_23:
[----:B------:R-:W-:Y:S01]  /*1f90*/  UIADD3 UR12, UR10, 0x20300, URZ ;  /* 0x000203000a0c7890 */ /* 0x000fe2000fffe03f */
[----:B------:R-:W-:Y:S01]  /*1fa0*/  WARPGROUP.ARRIVE ;  /* 0x00000000000079c5 */ /* 0x000fe20000000000 */
[----:B------:R-:W-:Y:S02]  /*1fb0*/  UISETP.NE.AND UP0, UPT, UR7, URZ, UPT ;  /* 0x0000003f0700728c */ /* 0x000fe4000bf05270 */
[----:B------:R-:W-:Y:S02]  /*1fc0*/  USHF.R.U32.HI UR12, URZ, 0x4, UR12 ;  /* 0x000000043f0c7899 */ /* 0x000fe4000801160c */
[----:B------:R-:W-:Y:S02]  /*1fd0*/  USEL UR8, UR8, URZ, !UP0 ;  /* 0x0000003f08087287 */ /* 0x000fe4000c000000 */
[----:B------:R-:W-:Y:S02]  /*1fe0*/  ULOP3.LUT UR7, UR12, 0x3fff, URZ, 0xc0, !UPT ;  /* 0x00003fff0c077892 */ /* 0x000fe4000f8ec03f */
[----:B------:R-:W-:-:S02]  /*1ff0*/  ULOP3.LUT UR12, UR11, 0x10000, URZ, 0xfc, !UPT ;  /* 0x000100000b0c7892 */ /* 0x000fc4000f8efc3f */
[----:B------:R-:W-:Y:S02]  /*2000*/  ULOP3.LUT UR7, UR7, 0x10000, URZ, 0xfc, !UPT ;  /* 0x0001000007077892 */ /* 0x000fe4000f8efc3f */
[----:B------:R-:W-:Y:S02]  /*2010*/  UISETP.NE.U32.AND UP0, UPT, UR8, URZ, UPT ;  /* 0x0000003f0800728c */ /* 0x000fe4000bf05070 */
[----:B------:R-:W-:Y:S02]  /*2020*/  ULEA UR12, UR16, UR12, 0x8 ;  /* 0x0000000c100c7291 */ /* 0x000fe4000f8e403f */
[----:B------:R-:W-:Y:S01]  /*2030*/  UIMAD UR14, UR16, 0xc0, UR7 ;  /* 0x000000c0100e78a4 */ /* 0x000fe2000f8e0207 */
[----:B------:R-:W-:Y:S01]  /*2040*/  UMOV UR13, 0xc0000010 ;  /* 0xc0000010000d7882 */ /* 0x000fe20000000000 */
[----:B------:R-:W-:Y:S01]  /*2050*/  UMOV UR15, 0xc0000010 ;  /* 0xc0000010000f7882 */ /* 0x000fe20000000000 */
[----:B------:R-:W-:-:S06]  /*2060*/  UIADD3 UR6, UR6, 0x1, URZ ;  /* 0x0000000106067890 */ /* 0x000fcc000fffe03f */
[----:B------:R-:W-:Y:S01]  /*2070*/  QGMMA.64x96x32.F32.E4M3.E4M3 R24, gdesc[UR12], R24, UP0, gsb0 ;  /* 0x016000000c1879f3 */ /* 0x000fe2000b800818 */
[----:B------:R-:W-:-:S04]  /*2080*/  UISETP.NE.AND UP0, UPT, UR6, UR20, UPT ;  /* 0x000000140600728c */ /* 0x000fc8000bf05270 */
[----:B------:R-:W-:-:S06]  /*2090*/  USEL UR7, URZ, 0x1, UP0 ;  /* 0x000000013f077887 */ /* 0x000fcc0008000000 */
[----:B------:R-:W-:Y:S01]  /*20a0*/  ISETP.NE.AND P0, PT, RZ, UR7, PT ;  /* 0x00000007ff007c0c */ /* 0x000fe2000bf05270 */
[----:B------:R-:W-:-:S12]  /*20b0*/  WARPGROUP.DEPBAR.LE gsb0, 0x1 ;  /* 0x00008000000079c5 */ /* 0x000fd80000010100 */
[----:B------:R-:W-:Y:S05]  /*20c0*/  @!P0 BRA `(.L_x_25) ;  /* 0x0000000000c88947 */ /* 0x000fea0003800000 */
[----:B------:R-:W-:Y:S02]  /*20d0*/  WARPGROUP.DEPBAR.LE gsb0, 0x0 ;  /* 0x00008000000079c5 */ /* 0x000fe40000010000 */
[----:B------:R-:W-:-:S01]  /*20e0*/  FADD R109, R24, R109 ;  /* 0x0000006d186d7221 */ /* 0x000fc20000000000 */
[----:B------:R-:W-:Y:S01]  /*20f0*/  FADD R108, R25, R108 ;  /* 0x0000006c196c7221 */ /* 0x000fe20000000000 */
        /* <DEDUP_REMOVED lines=46> */
[----:B------:R-:W-:-:S06]  /*23e0*/  UMOV UR6, URZ ;  /* 0x0000003f00067c82 */ /* 0x000fcc0008000000 */
.L_x_25:
[----:B------:R-:W-:Y:S05]  /*23f0*/  @!P1 BRA `(.L_x_26) ;  /* 0x0000000000049947 */ /* 0x000fea0003800000 */
[----:B------:R-:W-:Y:S01]  /*2400*/  BPT.TRAP 0x1 ;  /* 0x000000040000795c */ /* 0x000fe20000300000 */
.L_x_26:
[----:B------:R-:W-:Y:S01]  /*2410*/  ULEA UR8, UR17, UR10, 0x3 ;  /* 0x0000000a11087291 */ /* 0x000fe2000f8e183f */
[----:B------:R-:W-:-:S03]  /*2420*/  ISETP.GT.U32.AND P0, PT, R4, 0x1, PT ;  /* 0x000000010400780c */ /* 0x000fc60003f04070 */
[----:B------:R-:W-:-:S04]  /*2430*/  UIADD3 UR8, UR8, 0x100, URZ ;  /* 0x0000010008087890 */ /* 0x000fc8000fffe03f */
[----:B------:R-:W-:-:S09]  /*2440*/  UPRMT UR8, URZ, 0x654, UR8 ;  /* 0x000006543f087896 */ /* 0x000fd20008000008 */
[----:B------:R-:W-:Y:S01]  /*2450*/  SYNCS.ARRIVE.TRANS64.RED.A1T0 RZ, [UR8], RZ ;  /* 0x000000ffffff79a7 */ /* 0x000fe20008100408 */
[----:B------:R-:W-:Y:S05]  /*2460*/  @P0 BRA `(.L_x_27) ;  /* 0x0000000000040947 */ /* 0x000fea0003800000 */
[----:B------:R-:W-:Y:S01]  /*2470*/  BPT.TRAP 0x1 ;  /* 0x000000040000795c */ /* 0x000fe20000300000 */
.L_x_27:
[----:B------:R-:W-:Y:S01]  /*2480*/  UIADD3 UR16, UR16, 0x1, URZ ;  /* 0x0000000110107890 */ /* 0x000fe2000fffe03f */
[C---:B------:R-:W-:Y:S01]  /*2490*/  ISETP.GT.AND P0, PT, R6.reuse, 0x1, PT ;  /* 0x000000010600780c */ /* 0x040fe20003f04270 */
[----:B------:R-:W-:Y:S01]  /*24a0*/  UIADD3 UR17, UR17, 0x1, URZ ;  /* 0x0000000111117890 */ /* 0x000fe2000fffe03f */
[----:B------:R-:W-:Y:S01]  /*24b0*/  VIADD R6, R6, 0xffffffff ;  /* 0xffffffff06067836 */ /* 0x000fe20000000000 */
[----:B------:R-:W-:Y:S02]  /*24c0*/  UISETP.NE.AND UP0, UPT, UR16, 0x20, UPT ;  /* 0x000000201000788c */ /* 0x000fe4000bf05270 */
[----:B------:R-:W-:Y:S02]  /*24d0*/  UISETP.NE.AND UP1, UPT, UR17, 0x20, UPT ;  /* 0x000000201100788c */ /* 0x000fe4000bf25270 */
[----:B------:R-:W-:Y:S02]  /*24e0*/  USEL UR8, URZ, 0x1, UP0 ;  /* 0x000000013f087887 */ /* 0x000fe40008000000 */
[----:B------:R-:W-:-:S02]  /*24f0*/  USEL UR16, UR16, URZ, UP0 ;  /* 0x0000003f10107287 */ /* 0x000fc40008000000 */
[----:B------:R-:W-:Y:S02]  /*2500*/  USEL UR17, UR17, URZ, UP1 ;  /* 0x0000003f11117287 */ /* 0x000fe40008800000 */
[----:B------:R-:W-:Y:S01]  /*2510*/  LOP3.LUT R9, R9, UR8, RZ, 0x3c, !PT ;  /* 0x0000000809097c12 */ /* 0x000fe2000f8e3cff */
[----:B------:R-:W-:Y:S01]  /*2520*/  UMOV UR8, 0x1 ;  /* 0x0000000100087882 */ /* 0x000fe20000000000 */
[----:B------:R-:W-:Y:S08]  /*2530*/  @P0 BRA `(.L_x_28) ;  /* 0xfffffff8005c0947 */ /* 0x000ff0000383ffff */
.L_x_20:
[----:B------:R-:W-:Y:S01]  /*2540*/  UISETP.NE.AND UP0, UPT, UR6, URZ, UPT ;  /* 0x0000003f0600728c */ /* 0x000fe2000bf05270 */
[----:B01----:R-:W0:Y:S03]  /*2550*/  LDC R6, c[0x0][0x28c] ;  /* 0x0000a300ff067b82 */ /* 0x003e260000000800 */
[----:B------:R-:W-:-:S06]  /*2560*/  USEL UR6, URZ, 0x1, !UP0 ;  /* 0x000000013f067887 */ /* 0x000fcc000c000000 */
[----:B------:R-:W-:Y:S02]  /*2570*/  ISETP.NE.AND P0, PT, RZ, UR6, PT ;  /* 0x00000006ff007c0c */ /* 0x000fe4000bf05270 */
[----:B0-----:R-:W-:-:S11]  /*2580*/  ISETP.GE.AND P1, PT, R6, 0x1, PT ;  /* 0x000000010600780c */ /* 0x001fd60003f26270 */
[----:B------:R-:W-:Y:S05]  /*2590*/  @!P0 BRA `(.L_x_29) ;  /* 0x0000000000c48947 */ /* 0x000fea0003800000 */
[----:B------:R-:W-:Y:S02]  /*25a0*/  WARPGROUP.DEPBAR.LE gsb0, 0x0 ;  /* 0x00008000000079c5 */ /* 0x000fe40000010000 */
[----:B------:R-:W-:Y:S01]  /*25b0*/  FADD R109, R24, R109 ;  /* 0x0000006d186d7221 */ /* 0x000fe20000000000 */
        /* <DEDUP_REMOVED lines=46> */
[----:B------:R-:W-:-:S07]  /*28a0*/  FADD R12, R12, R71 ;  /* 0x000000470c0c7221 */ /* 0x000fce0000000000 */
.L_x_29:
[----:B------:R-:W-:Y:S02]  /*28b0*/  WARPGROUP.DEPBAR.LE gsb0, 0x0 ;  /* 0x00008000000079c5 */ /* 0x000fe40000010000 */
[----:B------:R-:W-:Y:S05]  /*28c0*/  @!P1 BRA `(.L_x_30) ;  /* 0x0000000000389947 */ /* 0x000fea0003800000 */
[----:B------:R-:W-:-:S13]  /*28d0*/  ISETP.NE.AND P0, PT, R110, 0x3, PT ;  /* 0x000000036e00780c */ /* 0x000fda0003f05270 */
[----:B------:R-:W-:Y:S05]  /*28e0*/  @!P0 BRA `(.L_x_31) ;  /* 0x0000000000048947 */ /* 0x000fea0003800000 */
[----:B------:R-:W-:Y:S01]  /*28f0*/  BPT.TRAP 0x1 ;  /* 0x000000040000795c */ /* 0x000fe20000300000 */
.L_x_31:
[----:B------:R-:W-:Y:S01]  /*2900*/  UISETP.LT.AND UP0, UPT, UR9, 0x1, UPT ;  /* 0x000000010900788c */ /* 0x000fe2000bf01270 */
[----:B------:R-:W-:-:S03]  /*2910*/  ISETP.GT.U32.AND P0, PT, R4, 0x1, PT ;  /* 0x000000010400780c */ /* 0x000fc60003f04070 */
[----:B------:R-:W-:-:S04]  /*2920*/  USEL UR6, UR9, 0x1, UP0 ;  /* 0x0000000109067887 */ /* 0x000fc80008000000 */
[----:B------:R-:W-:-:S04]  /*2930*/  UIADD3 UR6, UR5, UR9, -UR6 ;  /* 0x0000000905067290 */ /* 0x000fc8000fffe806 */
[----:B------:R-:W-:-:S04]  /*2940*/  USHF.L.U32 UR6, UR6, 0x3, URZ ;  /* 0x0000000306067899 */ /* 0x000fc8000800063f */
[----:B------:R-:W-:-:S04]  /*2950*/  ULOP3.LUT UR6, UR6, 0xf8, URZ, 0xc0, !UPT ;  /* 0x000000f806067892 */ /* 0x000fc8000f8ec03f */
[----:B------:R-:W-:-:S04]  /*2960*/  UIADD3 UR6, UR10, 0x100, UR6 ;  /* 0x000001000a067890 */ /* 0x000fc8000fffe006 */
[----:B------:R-:W-:-:S09]  /*2970*/  UPRMT UR6, URZ, 0x654, UR6 ;  /* 0x000006543f067896 */ /* 0x000fd20008000006 */
[----:B------:R-:W-:Y:S01]  /*2980*/  SYNCS.ARRIVE.TRANS64.RED.A1T0 RZ, [UR6], RZ ;  /* 0x000000ffffff79a7 */ /* 0x000fe20008100406 */
[----:B------:R-:W-:Y:S05]  /*2990*/  @P0 BRA `(.L_x_30) ;  /* 0x0000000000040947 */ /* 0x000fea0003800000 */
[----:B------:R-:W-:Y:S01]  /*29a0*/  BPT.TRAP 0x1 ;  /* 0x000000040000795c */ /* 0x000fe20000300000 */
.L_x_30:
[----:B------:R-:W0:Y:S01]  /*29b0*/  LDC R24, c[0x0][0x288] ;  /* 0x0000a200ff187b82 */ /* 0x000e220000000800 */
[--C-:B------:R-:W-:Y:S01]  /*29c0*/  SHF.R.U32.HI R6, RZ, 0x2, R0.reuse ;  /* 0x00000002ff067819 */ /* 0x100fe20000011600 */
[----:B------:R-:W-:Y:S01]  /*29d0*/  IMAD R103, R103, 0x60, RZ ;  /* 0x0000006067677824 */ /* 0x000fe200078e02ff */
[----:B------:R-:W-:Y:S01]  /*29e0*/  LOP3.LUT R8, R0, 0x60, RZ, 0xc0, !PT ;  /* 0x0000006000087812 */ /* 0x000fe200078ec0ff */
[----:B------:R-:W-:Y:S01]  /*29f0*/  ULDC UR6, c[0x0][0x284] ;  /* 0x0000a10000067ab9 */ /* 0x000fe20000000800 */
[----:B------:R-:W-:Y:S01]  /*2a00*/  SHF.R.U32.HI R9, RZ, 0x7, R0 ;  /* 0x00000007ff097819 */ /* 0x000fe20000011600 */
[----:B------:R-:W-:Y:S01]  /*2a10*/  IMAD.WIDE R30, R102, 0x80, RZ ;  /* 0x00000080661e7825 */ /* 0x000fe200078e02ff */
[----:B------:R-:W-:Y:S02]  /*2a20*/  LOP3.LUT R7, R6, 0x7, RZ, 0xc0, !PT ;  /* 0x0000000706077812 */ /* 0x000fe400078ec0ff */
[----:B------:R-:W-:Y:S01]  /*2a30*/  SHF.R.U32.HI R8, RZ, 0x1, R8 ;  /* 0x00000001ff087819 */ /* 0x000fe20000011608 */
[----:B------:R-:W-:Y:S01]  /*2a40*/  IMAD.MOV.U32 R28, RZ, RZ, -0x1 ;  /* 0xffffffffff1c7424 */ /* 0x000fe200078e00ff */
[----:B------:R-:W-:-:S02]  /*2a50*/  LOP3.LUT R6, R9, 0x1, RZ, 0xc0, !PT ;  /* 0x0000000109067812 */ /* 0x000fc400078ec0ff */
[----:B------:R-:W-:Y:S02]  /*2a60*/  IADD3 R25, RZ, -R8, -R7 ;  /* 0x80000008ff197210 */ /* 0x000fe40007ffe807 */
[----:B------:R-:W-:Y:S01]  /*2a70*/  LOP3.LUT R9, R0, 0x3, RZ, 0xc0, !PT ;  /* 0x0000000300097812 */ /* 0x000fe200078ec0ff */
[C---:B------:R-:W-:Y:S02]  /*2a80*/  IMAD.SHL.U32 R26, R6.reuse, 0x40, RZ ;  /* 0x00000040061a7824 */ /* 0x040fe400078e00ff */
[----:B------:R-:W-:Y:S02]  /*2a90*/  IMAD R25, R6, -0x40, R25 ;  /* 0xffffffc006197824 */ /* 0x000fe400078e0219 */
[----:B------:R-:W-:Y:S01]  /*2aa0*/  IMAD.SHL.U32 R6, R102, 0x80, RZ ;  /* 0x0000008066067824 */ /* 0x000fe200078e00ff */
[----:B------:R-:W-:Y:S02]  /*2ab0*/  LOP3.LUT R7, R26, 0x40, R7, 0xe2, !PT ;  /* 0x000000401a077812 */ /* 0x000fe400078ee207 */
[----:B0-----:R-:W-:Y:S01]  /*2ac0*/  ISETP.GE.AND P0, PT, R103, R24, PT ;  /* 0x000000186700720c */ /* 0x001fe20003f06270 */
[----:B------:R-:W-:Y:S01]  /*2ad0*/  IMAD R26, R9, -0x2, R24 ;  /* 0xfffffffe091a7824 */ /* 0x000fe200078e0218 */
[----:B------:R-:W-:Y:S01]  /*2ae0*/  IADD3 R34, -R6, UR6, R25 ;  /* 0x0000000606227c10 */ /* 0x000fe2000fffe119 */
[----:B------:R-:W-:Y:S01]  /*2af0*/  IMAD.SHL.U32 R24, R0, 0x2, RZ ;  /* 0x0000000200187824 */ /* 0x000fe200078e00ff */
[----:B------:R-:W-:Y:S01]  /*2b00*/  ISETP.GE.OR P0, PT, R6, UR6, P0 ;  /* 0x0000000606007c0c */ /* 0x000fe20008706670 */
[----:B------:R-:W-:Y:S01]  /*2b10*/  IMAD.IADD R29, R26, 0x1, -R103 ;  /* 0x000000011a1d7824 */ /* 0x000fe200078e0a67 */
[----:B------:R-:W-:-:S02]  /*2b20*/  LOP3.LUT R35, R30, R7, R8, 0xfe, !PT ;  /* 0x000000071e237212 */ /* 0x000fc400078efe08 */
[----:B------:R-:W-:-:S09]  /*2b30*/  LOP3.LUT R24, R103, 0x6, R24, 0xf8, !PT ;  /* 0x0000000667187812 */ /* 0x000fd200078ef818 */
[----:B------:R-:W-:Y:S05]  /*2b40*/  @P0 BRA `(.L_x_32) ;  /* 0x0000003400800947 */ /* 0x000fea0003800000 */
[----:B------:R-:W0:Y:S01]  /*2b50*/  LDC.64 R32, c[0x0][0x5c8] ;  /* 0x00017200ff207b82 */ /* 0x000e220000000a00 */
[----:B------:R-:W-:Y:S01]  /*2b60*/  SHF.R.S32.HI R26, RZ, 0x1f, R97 ;  /* 0x0000001fff1a7819 */ /* 0x000fe20000011461 */
[----:B------:R-:W-:Y:S01]  /*2b70*/  ULDC.64 UR6, c[0x0][0x5d0] ;  /* 0x0001740000067ab9 */ /* 0x000fe20000000a00 */
[----:B------:R-:W-:Y:S01]  /*2b80*/  SHF.R.S32.HI R25, RZ, 0x1f, R24 ;  /* 0x0000001fff197819 */ /* 0x000fe20000011418 */
[----:B------:R-:W-:Y:S02]  /*2b90*/  BSSY B0, `(.L_x_32) ;  /* 0x000035b000007945 */ /* 0x000fe40003800000 */
[----:B------:R-:W-:-:S04]  /*2ba0*/  IMAD R6, R26, UR6, RZ ;  /* 0x000000061a067c24 */ /* 0x000fc8000f8e02ff */
[C---:B------:R-:W-:Y:S02]  /*2bb0*/  IMAD R9, R97.reuse, UR7, R6 ;  /* 0x0000000761097c24 */ /* 0x040fe4000f8e0206 */
[----:B------:R-:W-:Y:S01]  /*2bc0*/  IMAD.WIDE.U32 R6, R97, UR6, R24 ;  /* 0x0000000661067c25 */ /* 0x000fe2000f8e0018 */
[----:B------:R-:W-:-:S03]  /*2bd0*/  ULDC.64 UR6, c[0x0][0x5c0] ;  /* 0x0001700000067ab9 */ /* 0x000fc60000000a00 */
[----:B------:R-:W-:Y:S02]  /*2be0*/  IMAD.IADD R7, R7, 0x1, R9 ;  /* 0x0000000107077824 */ /* 0x000fe400078e0209 */
[----:B0-----:R-:W-:-:S04]  /*2bf0*/  IMAD R8, R31, R32, RZ ;  /* 0x000000201f087224 */ /* 0x001fc800078e02ff */
[C---:B------:R-:W-:Y:S02]  /*2c00*/  IMAD R27, R35.reuse, R33, R8 ;  /* 0x00000021231b7224 */ /* 0x040fe400078e0208 */
[----:B------:R-:W-:-:S04]  /*2c10*/  IMAD.WIDE.U32 R8, R35, R32, R6 ;  /* 0x0000002023087225 */ /* 0x000fc800078e0006 */
[----:B------:R-:W-:Y:S01]  /*2c20*/  IMAD.IADD R9, R9, 0x1, R27 ;  /* 0x0000000109097824 */ /* 0x000fe200078e021b */
[----:B------:R-:W-:Y:S02]  /*2c30*/  LEA R6, P0, R32, R8, 0x3 ;  /* 0x0000000820067211 */ /* 0x000fe400078018ff */
[----:B------:R-:W-:Y:S02]  /*2c40*/  IADD3 R8, P1, R8, UR6, RZ ;  /* 0x0000000608087c10 */ /* 0x000fe4000ff3e0ff */
[----:B------:R-:W-:Y:S02]  /*2c50*/  LEA.HI.X R7, R32, R9, R33, 0x3, P0 ;  /* 0x0000000920077211 */ /* 0x000fe400000f1c21 */
[----:B----45:R-:W-:Y:S02]  /*2c60*/  FSETP.NEU.AND P0, PT, R10, RZ, PT ;  /* 0x000000ff0a00720b */ /* 0x030fe40003f0d000 */
[----:B------:R-:W-:Y:S02]  /*2c70*/  IADD3 R6, P3, R6, UR6, RZ ;  /* 0x0000000606067c10 */ /* 0x000fe4000ff7e0ff */
[----:B------:R-:W-:-:S02]  /*2c80*/  IADD3.X R9, R9, UR7, RZ, P1, !PT ;  /* 0x0000000709097c10 */ /* 0x000fc40008ffe4ff */
[----:B------:R-:W-:-:S07]  /*2c90*/  IADD3.X R7, R7, UR7, RZ, P3, !PT ;  /* 0x0000000707077c10 */ /* 0x000fce0009ffe4ff */
[----:B------:R-:W-:Y:S05]  /*2ca0*/  @!P0 BRA `(.L_x_33) ;  /* 0x00000028001c8947 */ /* 0x000fea0003800000 */
[----:B------:R-:W-:Y:S01]  /*2cb0*/  ULDC.64 UR6, c[0x0][0x5b8] ;  /* 0x00016e0000067ab9 */ /* 0x000fe20000000a00 */
[----:B------:R-:W-:Y:S01]  /*2cc0*/  ISETP.GE.AND P0, PT, R34, 0x1, PT ;  /* 0x000000012200780c */ /* 0x000fe20003f06270 */
[----:B------:R-:W-:Y:S01]  /*2cd0*/  IMAD R32, R26, UR6, RZ ;  /* 0x000000061a207c24 */ /* 0x000fe2000f8e02ff */
[----:B------:R-:W-:Y:S01]  /*2ce0*/  ULDC.64 UR10, c[0x0][0x5a8] ;  /* 0x00016a00000a7ab9 */ /* 0x000fe20000000a00 */
[----:B------:R-:W-:Y:S01]  /*2cf0*/  IMAD.WIDE.U32 R26, R97, UR6, R24 ;  /* 0x00000006611a7c25 */ /* 0x000fe2000f8e0018 */
[----:B------:R-:W-:Y:S01]  /*2d00*/  ISETP.LT.OR P4, PT, R29, 0x1, !P0 ;  /* 0x000000011d00780c */ /* 0x000fe20004781670 */
[----:B------:R-:W-:Y:S02]  /*2d10*/  BSSY B1, `(.L_x_34) ;  /* 0x000000c000017945 */ /* 0x000fe40003800000 */
[----:B------:R-:W-:Y:S01]  /*2d20*/  IMAD R97, R97, UR7, R32 ;  /* 0x0000000761617c24 */ /* 0x000fe2000f8e0220 */
[----:B------:R-:W-:Y:S02]  /*2d30*/  ULDC.64 UR6, c[0x0][0x5b0] ;  /* 0x00016c0000067ab9 */ /* 0x000fe40000000a00 */
[----:B------:R-:W-:-:S02]  /*2d40*/  IMAD R32, R31, UR6, RZ ;  /* 0x000000061f207c24 */ /* 0x000fc4000f8e02ff */
[----:B------:R-:W-:Y:S02]  /*2d50*/  IMAD.IADD R27, R27, 0x1, R97 ;  /* 0x000000011b1b7824 */ /* 0x000fe400078e0261 */
[C-C-:B------:R-:W-:Y:S01]  /*2d60*/  IMAD R33, R35.reuse, UR7, R32.reuse ;  /* 0x0000000723217c24 */ /* 0x140fe2000f8e0220 */
[----:B------:R-:W-:Y:S01]  /*2d70*/  PRMT R32, RZ, 0x7610, R32 ;  /* 0x00007610ff207816 */ /* 0x000fe20000000020 */
[----:B------:R-:W-:-:S03]  /*2d80*/  IMAD.WIDE.U32 R24, R35, UR6, R26 ;  /* 0x0000000623187c25 */ /* 0x000fc6000f8e001a */
[----:B------:R-:W-:-:S04]  /*2d90*/  IADD3 R24, P1, R24, UR10, RZ ;  /* 0x0000000a18187c10 */ /* 0x000fc8000ff3e0ff */
[----:B------:R-:W-:Y:S01]  /*2da0*/  IADD3.X R25, R25, UR11, R33, P1, !PT ;  /* 0x0000000b19197c10 */ /* 0x000fe20008ffe421 */
[----:B------:R-:W-:Y:S08]  /*2db0*/  @P4 BRA `(.L_x_35) ;  /* 0x0000000000044947 */ /* 0x000ff00003800000 */
[----:B------:R0:W5:Y:S02]  /*2dc0*/  LDG.E.U8 R32, desc[UR18][R24.64] ;  /* 0x0000001218207981 */ /* 0x000164000c1e1100 */
.L_x_35:
[----:B------:R-:W-:Y:S05]  /*2dd0*/  BSYNC B1 ;  /* 0x0000000000017941 */ /* 0x000fea0003800000 */
.L_x_34:
[----:B-----5:R-:W-:Y:S01]  /*2de0*/  LOP3.LUT R32, R32, 0xff, RZ, 0xc0, !PT ;  /* 0x000000ff20207812 */ /* 0x020fe200078ec0ff */
[----:B------:R-:W-:Y:S01]  /*2df0*/  BSSY B1, `(.L_x_36) ;  /* 0x000000b000017945 */ /* 0x000fe20003800000 */
[----:B------:R-:W-:Y:S02]  /*2e00*/  ISETP.LT.OR P3, PT, R29, 0x2, !P0 ;  /* 0x000000021d00780c */ /* 0x000fe40004761670 */
[----:B------:R-:W-:-:S05]  /*2e10*/  F2FP.F16.E4M3.UNPACK_B R32, R32 ;  /* 0x00000020ff20723e */ /* 0x000fca00020006ff */
[----:B------:R-:W-:-:S05]  /*2e20*/  HADD2.F32 R33, -RZ, R32.H0_H0 ;  /* 0x20000020ff217230 */ /* 0x000fca0000004100 */
[----:B------:R-:W-:-:S04]  /*2e30*/  FMUL R32, R33, R10 ;  /* 0x0000000a21207220 */ /* 0x000fc80000400000 */
[----:B--2---:R-:W-:-:S05]  /*2e40*/  FFMA R32, R109, R5, R32 ;  /* 0x000000056d207223 */ /* 0x004fca0000000020 */
[----:B------:R-:W-:Y:S02]  /*2e50*/  F2FP.SATFINITE.E4M3.F32.PACK_AB_MERGE_C R33, RZ, R32, RZ ;  /* 0x00000020ff21723e */ /* 0x000fe400048070ff */
[----:B------:R-:W-:-:S03]  /*2e60*/  PRMT R32, RZ, 0x7610, R32 ;  /* 0x00007610ff207816 */ /* 0x000fc60000000020 */
[----:B------:R1:W-:Y:S01]  /*2e70*/  @!P4 STG.E.U8 desc[UR18][R8.64], R33 ;  /* 0x000000210800c986 */ /* 0x0003e2000c101112 */
[----:B------:R-:W-:Y:S05]  /*2e80*/  @P3 BRA `(.L_x_37) ;  /* 0x0000000000043947 */ /* 0x000fea0003800000 */
[----:B------:R2:W5:Y:S02]  /*2e90*/  LDG.E.U8 R32, desc[UR18][R24.64+0x1] ;  /* 0x0000011218207981 */ /* 0x000564000c1e1100 */
.L_x_37:
[----:B------:R-:W-:Y:S05]  /*2ea0*/  BSYNC B1 ;  /* 0x0000000000017941 */ /* 0x000fea0003800000 */
.L_x_36:
[----:B-----5:R-:W-:Y:S01]  /*2eb0*/  LOP3.LUT R32, R32, 0xff, RZ, 0xc0, !PT ;  /* 0x000000ff20207812 */ /* 0x020fe200078ec0ff */
[----:B------:R-:W-:Y:S01]  /*2ec0*/  BSSY B1, `(.L_x_38) ;  /* 0x0000013000017945 */ /* 0x000fe20003800000 */
[----:B------:R-:W-:Y:S02]  /*2ed0*/  IADD3 R35, P1, R35, 0x8, RZ ;  /* 0x0000000823237810 */ /* 0x000fe40007f3e0ff */
[----:B------:R-:W-:-:S03]  /*2ee0*/  F2FP.F16.E4M3.UNPACK_B R32, R32 ;  /* 0x00000020ff20723e */ /* 0x000fc600020006ff */
[----:B------:R-:W-:Y:S01]  /*2ef0*/  IMAD.X R30, RZ, RZ, R31, P1 ;  /* 0x000000ffff1e7224 */ /* 0x000fe200008e061f */
[----:B------:R-:W-:Y:S01]  /*2f00*/  ISETP.GE.AND P1, PT, R34, 0x9, PT ;  /* 0x000000092200780c */ /* 0x000fe20003f26270 */
[----:B-1----:R-:W-:Y:S02]  /*2f10*/  HADD2.F32 R33, -RZ, R32.H0_H0 ;  /* 0x20000020ff217230 */ /* 0x002fe40000004100 */
[----:B------:R-:W-:Y:S01]  /*2f20*/  IMAD R30, R30, UR6, RZ ;  /* 0x000000061e1e7c24 */ /* 0x000fe2000f8e02ff */
[----:B------:R-:W-:Y:S01]  /*2f30*/  ISETP.LT.OR P5, PT, R29, 0x1, !P1 ;  /* 0x000000011d00780c */ /* 0x000fe20004fa1670 */
[----:B------:R-:W-:-:S04]  /*2f40*/  IMAD.WIDE.U32 R26, R35, UR6, R26 ;  /* 0x00000006231a7c25 */ /* 0x000fc8000f8e001a */
[----:B------:R-:W-:Y:S01]  /*2f50*/  FMUL R33, R33, R10 ;  /* 0x0000000a21217220 */ /* 0x000fe20000400000 */
[----:B------:R-:W-:-:S03]  /*2f60*/  IMAD R35, R35, UR7, R30 ;  /* 0x0000000723237c24 */ /* 0x000fc6000f8e021e */
[----:B------:R-:W-:Y:S01]  /*2f70*/  FFMA R33, R108, R5, R33 ;  /* 0x000000056c217223 */ /* 0x000fe20000000021 */
[----:B------:R-:W-:Y:S02]  /*2f80*/  IADD3 R26, P4, R26, UR10, RZ ;  /* 0x0000000a1a1a7c10 */ /* 0x000fe4000ff9e0ff */
[----:B------:R-:W-:Y:S02]  /*2f90*/  PRMT R30, RZ, 0x7610, R30 ;  /* 0x00007610ff1e7816 */ /* 0x000fe4000000001e */
[----:B------:R-:W-:Y:S02]  /*2fa0*/  F2FP.SATFINITE.E4M3.F32.PACK_AB_MERGE_C R33, RZ, R33, RZ ;  /* 0x00000021ff21723e */ /* 0x000fe400048070ff */
[----:B------:R-:W-:-:S03]  /*2fb0*/  IADD3.X R27, R27, UR11, R35, P4, !PT ;  /* 0x0000000b1b1b7c10 */ /* 0x000fc6000a7fe423 */
[----:B------:R1:W-:Y:S01]  /*2fc0*/  @!P3 STG.E.U8 desc[UR18][R8.64+0x1], R33 ;  /* 0x000001210800b986 */ /* 0x0003e2000c101112 */
[----:B------:R-:W-:Y:S05]  /*2fd0*/  @P5 BRA `(.L_x_39) ;  /* 0x0000000000045947 */ /* 0x000fea0003800000 */
[----:B------:R3:W5:Y:S02]  /*2fe0*/  LDG.E.U8 R30, desc[UR18][R26.64] ;  /* 0x000000121a1e7981 */ /* 0x000764000c1e1100 */
.L_x_39:
[----:B------:R-:W-:Y:S05]  /*2ff0*/  BSYNC B1 ;  /* 0x0000000000017941 */ /* 0x000fea0003800000 */
.L_x_38:
[----:B-----5:R-:W-:Y:S01]  /*3000*/  LOP3.LUT R30, R30, 0xff, RZ, 0xc0, !PT ;  /* 0x000000ff1e1e7812 */ /* 0x020fe200078ec0ff */
[----:B------:R-:W-:Y:S01]  /*3010*/  BSSY B1, `(.L_x_40) ;  /* 0x000000b000017945 */ /* 0x000fe20003800000 */
[----:B------:R-:W-:Y:S02]  /*3020*/  ISETP.LT.OR P3, PT, R29, 0x2, !P1 ;  /* 0x000000021d00780c */ /* 0x000fe40004f61670 */
[----:B------:R-:W-:-:S05]  /*3030*/  F2FP.F16.E4M3.UNPACK_B R30, R30 ;  /* 0x0000001eff1e723e */ /* 0x000fca00020006ff */
[----:B------:R-:W-:-:S05]  /*3040*/  HADD2.F32 R31, -RZ, R30.H0_H0 ;  /* 0x2000001eff1f7230 */ /* 0x000fca0000004100 */
[----:B------:R-:W-:-:S04]  /*3050*/  FMUL R30, R31, R10 ;  /* 0x0000000a1f1e7220 */ /* 0x000fc80000400000 */
[----:B------:R-:W-:-:S05]  /*3060*/  FFMA R30, R107, R5, R30 ;  /* 0x000000056b1e7223 */ /* 0x000fca000000001e */
[----:B------:R-:W-:Y:S02]  /*3070*/  F2FP.SATFINITE.E4M3.F32.PACK_AB_MERGE_C R31, RZ, R30, RZ ;  /* 0x0000001eff1f723e */ /* 0x000fe400048070ff */
[----:B------:R-:W-:-:S03]  /*3080*/  PRMT R30, RZ, 0x7610, R30 ;  /* 0x00007610ff1e7816 */ /* 0x000fc6000000001e */
[----:B------:R4:W-:Y:S01]  /*3090*/  @!P5 STG.E.U8 desc[UR18][R6.64], R31 ;  /* 0x0000001f0600d986 */ /* 0x0009e2000c101112 */
[----:B------:R-:W-:Y:S05]  /*30a0*/  @P3 BRA `(.L_x_41) ;  /* 0x0000000000043947 */ /* 0x000fea0003800000 */
[----:B------:R0:W5:Y:S02]  /*30b0*/  LDG.E.U8 R30, desc[UR18][R26.64+0x1] ;  /* 0x000001121a1e7981 */ /* 0x000164000c1e1100 */
.L_x_41:
[----:B------:R-:W-:Y:S05]  /*30c0*/  BSYNC B1 ;  /* 0x0000000000017941 */ /* 0x000fea0003800000 */
.L_x_40:
[----:B-----5:R-:W-:Y:S01]  /*30d0*/  LOP3.LUT R30, R30, 0xff, RZ, 0xc0, !PT ;  /* 0x000000ff1e1e7812 */ /* 0x020fe200078ec0ff */
[----:B------:R-:W-:Y:S01]  /*30e0*/  BSSY B1, `(.L_x_42) ;  /* 0x000000b000017945 */ /* 0x000fe20003800000 */
[----:B------:R-:W-:Y:S02]  /*30f0*/  ISETP.LT.OR P4, PT, R29, 0x9, !P0 ;  /* 0x000000091d00780c */ /* 0x000fe40004781670 */
[----:B------:R-:W-:-:S05]  /*3100*/  F2FP.F16.E4M3.UNPACK_B R30, R30 ;  /* 0x0000001eff1e723e */ /* 0x000fca00020006ff */
[----:B----4-:R-:W-:Y:S01]  /*3110*/  HADD2.F32 R31, -RZ, R30.H0_H0 ;  /* 0x2000001eff1f7230 */ /* 0x010fe20000004100 */
[----:B------:R-:W-:-:S04]  /*3120*/  PRMT R30, RZ, 0x7610, R30 ;  /* 0x00007610ff1e7816 */ /* 0x000fc8000000001e */
[----:B------:R-:W-:-:S04]  /*3130*/  FMUL R31, R31, R10 ;  /* 0x0000000a1f1f7220 */ /* 0x000fc80000400000 */
[----:B------:R-:W-:-:S05]  /*3140*/  FFMA R31, R106, R5, R31 ;  /* 0x000000056a1f7223 */ /* 0x000fca000000001f */
[----:B------:R-:W-:-:S05]  /*3150*/  F2FP.SATFINITE.E4M3.F32.PACK_AB_MERGE_C R31, RZ, R31, RZ ;  /* 0x0000001fff1f723e */ /* 0x000fca00048070ff */
[----:B------:R4:W-:Y:S01]  /*3160*/  @!P3 STG.E.U8 desc[UR18][R6.64+0x1], R31 ;  /* 0x0000011f0600b986 */ /* 0x0009e2000c101112 */
[----:B------:R-:W-:Y:S05]  /*3170*/  @P4 BRA `(.L_x_43) ;  /* 0x0000000000044947 */ /* 0x000fea0003800000 */
[----:B------:R0:W5:Y:S02]  /*3180*/  LDG.E.U8 R30, desc[UR18][R24.64+0x8] ;  /* 0x00000812181e7981 */ /* 0x000164000c1e1100 */
.L_x_43:
[----:B------:R-:W-:Y:S05]  /*3190*/  BSYNC B1 ;  /* 0x0000000000017941 */ /* 0x000fea0003800000 */
.L_x_42:
[----:B-----5:R-:W-:Y:S01]  /*31a0*/  LOP3.LUT R30, R30, 0xff, RZ, 0xc0, !PT ;  /* 0x000000ff1e1e7812 */ /* 0x020fe200078ec0ff */
[----:B------:R-:W-:Y:S01]  /*31b0*/  BSSY B1, `(.L_x_44) ;  /* 0x000000b000017945 */ /* 0x000fe20003800000 */
[----:B------:R-:W-:Y:S02]  /*31c0*/  ISETP.LT.OR P3, PT, R29, 0xa, !P0 ;  /* 0x0000000a1d00780c */ /* 0x000fe40004761670 */
[----:B------:R-:W-:-:S05]  /*31d0*/  F2FP.F16.E4M3.UNPACK_B R30, R30 ;  /* 0x0000001eff1e723e */ /* 0x000fca00020006ff */
[----:B----4-:R-:W-:-:S05]  /*31e0*/  HADD2.F32 R31, -RZ, R30.H0_H0 ;  /* 0x2000001eff1f7230 */ /* 0x010fca0000004100 */
[----:B------:R-:W-:-:S04]  /*31f0*/  FMUL R30, R31, R10 ;  /* 0x0000000a1f1e7220 */ /* 0x000fc80000400000 */
[----:B------:R-:W-:-:S05]  /*3200*/  FFMA R30, R105, R5, R30 ;  /* 0x00000005691e7223 */ /* 0x000fca000000001e */
[----:B------:R-:W-:Y:S02]  /*3210*/  F2FP.SATFINITE.E4M3.F32.PACK_AB_MERGE_C R31, RZ, R30, RZ ;  /* 0x0000001eff1f723e */ /* 0x000fe400048070ff */
[----:B------:R-:W-:-:S03]  /*3220*/  PRMT R30, RZ, 0x7610, R30 ;  /* 0x00007610ff1e7816 */ /* 0x000fc6000000001e */
[----:B------:R4:W-:Y:S01]  /*3230*/  @!P4 STG.E.U8 desc[UR18][R8.64+0x8], R31 ;  /* 0x0000081f0800c986 */ /* 0x0009e2000c101112 */
[----:B------:R-:W-:Y:S05]  /*3240*/  @P3 BRA `(.L_x_45) ;  /* 0x0000000000043947 */ /* 0x000fea0003800000 */
[----:B------:R0:W5:Y:S02]  /*3250*/  LDG.E.U8 R30, desc[UR18][R24.64+0x9] ;  /* 0x00000912181e7981 */ /* 0x000164000c1e1100 */
.L_x_45:
[----:B------:R-:W-:Y:S05]  /*3260*/  BSYNC B1 ;  /* 0x0000000000017941 */ /* 0x000fea0003800000 */
.L_x_44:
        /* <DEDUP_REMOVED lines=12> */
.L_x_47:
[----:B------:R-:W-:Y:S05]  /*3330*/  BSYNC B1 ;  /* 0x0000000000017941 */ /* 0x000fea0003800000 */
.L_x_46:
        /* <DEDUP_REMOVED lines=12> */
.L_x_49:
[----:B------:R-:W-:Y:S05]  /*3400*/  BSYNC B1 ;  /* 0x0000000000017941 */ /* 0x000fea0003800000 */
.L_x_48:
        /* <DEDUP_REMOVED lines=12> */
.L_x_51:
[----:B------:R-:W-:Y:S05]  /*34d0*/  BSYNC B1 ;  /* 0x0000000000017941 */ /* 0x000fea0003800000 */
.L_x_50:
        /* <DEDUP_REMOVED lines=12> */
.L_x_53:
[----:B------:R-:W-:Y:S05]  /*35a0*/  BSYNC B1 ;  /* 0x0000000000017941 */ /* 0x000fea0003800000 */
.L_x_52:
        /* <DEDUP_REMOVED lines=12> */
.L_x_55:
[----:B------:R-:W-:Y:S05]  /*3670*/  BSYNC B1 ;  /* 0x0000000000017941 */ /* 0x000fea0003800000 */
.L_x_54:
        /* <DEDUP_REMOVED lines=12> */
.L_x_57:
[----:B------:R-:W-:Y:S05]  /*3740*/  BSYNC B1 ;  /* 0x0000000000017941 */ /* 0x000fea0003800000 */
.L_x_56:
        /* <DEDUP_REMOVED lines=12> */
.L_x_59:
[----:B------:R-:W-:Y:S05]  /*3810*/  BSYNC B1 ;  /* 0x0000000000017941 */ /* 0x000fea0003800000 */
.L_x_58:
        /* <DEDUP_REMOVED lines=12> */
.L_x_61:
[----:B------:R-:W-:Y:S05]  /*38e0*/  BSYNC B1 ;  /* 0x0000000000017941 */ /* 0x000fea0003800000 */
.L_x_60:
        /* <DEDUP_REMOVED lines=12> */
.L_x_63:
[----:B------:R-:W-:Y:S05]  /*39b0*/  BSYNC B1 ;  /* 0x0000000000017941 */ /* 0x000fea0003800000 */
.L_x_62:
        /* <DEDUP_REMOVED lines=12> */
.L_x_65:
[----:B------:R-:W-:Y:S05]  /*3a80*/  BSYNC B1 ;  /* 0x0000000000017941 */ /* 0x000fea0003800000 */
.L_x_64:
        /* <DEDUP_REMOVED lines=12> */
.L_x_67:
[----:B------:R-:W-:Y:S05]  /*3b50*/  BSYNC B1 ;  /* 0x0000000000017941 */ /* 0x000fea0003800000 */
.L_x_66:
        /* <DEDUP_REMOVED lines=12> */
.L_x_69:
[----:B------:R-:W-:Y:S05]  /*3c20*/  BSYNC B1 ;  /* 0x0000000000017941 */ /* 0x000fea0003800000 */
.L_x_68:
        /* <DEDUP_REMOVED lines=12> */
.L_x_71:
[----:B------:R-:W-:Y:S05]  /*3cf0*/  BSYNC B1 ;  /* 0x0000000000017941 */ /* 0x000fea0003800000 */
.L_x_70:
        /* <DEDUP_REMOVED lines=12> */
.L_x_73:
[----:B------:R-:W-:Y:S05]  /*3dc0*/  BSYNC B1 ;  /* 0x0000000000017941 */ /* 0x000fea0003800000 */
.L_x_72:
        /* <DEDUP_REMOVED lines=12> */
.L_x_75:
[----:B------:R-:W-:Y:S05]  /*3e90*/  BSYNC B1 ;  /* 0x0000000000017941 */ /* 0x000fea0003800000 */
.L_x_74:
        /* <DEDUP_REMOVED lines=12> */
.L_x_77:
[----:B------:R-:W-:Y:S05]  /*3f60*/  BSYNC B1 ;  /* 0x0000000000017941 */ /* 0x000fea0003800000 */
.L_x_76:
        /* <DEDUP_REMOVED lines=12> */
.L_x_79:
[----:B------:R-:W-:Y:S05]  /*4030*/  BSYNC B1 ;  /* 0x0000000000017941 */ /* 0x000fea0003800000 */
.L_x_78:
        /* <DEDUP_REMOVED lines=12> */
.L_x_81:
[----:B------:R-:W-:Y:S05]  /*4100*/  BSYNC B1 ;  /* 0x0000000000017941 */ /* 0x000fea0003800000 */
.L_x_80:
        /* <DEDUP_REMOVED lines=12> */
.L_x_83:
[----:B------:R-:W-:Y:S05]  /*41d0*/  BSYNC B1 ;  /* 0x0000000000017941 */ /* 0x000fea0003800000 */
.L_x_82:
        /* <DEDUP_REMOVED lines=12> */
.L_x_85:
[----:B------:R-:W-:Y:S05]  /*42a0*/  BSYNC B1 ;  /* 0x0000000000017941 */ /* 0x000fea0003800000 */
.L_x_84:
        /* <DEDUP_REMOVED lines=12> */
.L_x_87:
[----:B------:R-:W-:Y:S05]  /*4370*/  BSYNC B1 ;  /* 0x0000000000017941 */ /* 0x000fea0003800000 */
.L_x_86:
        /* <DEDUP_REMOVED lines=12> */
.L_x_89:
[----:B------:R-:W-:Y:S05]  /*4440*/  BSYNC B1 ;  /* 0x0000000000017941 */ /* 0x000fea0003800000 */
.L_x_88:
        /* <DEDUP_REMOVED lines=12> */
.L_x_91:
[----:B------:R-:W-:Y:S05]  /*4510*/  BSYNC B1 ;  /* 0x0000000000017941 */ /* 0x000fea0003800000 */
.L_x_90:
        /* <DEDUP_REMOVED lines=12> */
.L_x_93:
[----:B------:R-:W-:Y:S05]  /*45e0*/  BSYNC B1 ;  /* 0x0000000000017941 */ /* 0x000fea0003800000 */
.L_x_92:
        /* <DEDUP_REMOVED lines=12> */
.L_x_95:
[----:B------:R-:W-:Y:S05]  /*46b0*/  BSYNC B1 ;  /* 0x0000000000017941 */ /* 0x000fea0003800000 */
.L_x_94:
        /* <DEDUP_REMOVED lines=12> */
.L_x_97:
[----:B------:R-:W-:Y:S05]  /*4780*/  BSYNC B1 ;  /* 0x0000000000017941 */ /* 0x000fea0003800000 */
.L_x_96:
        /* <DEDUP_REMOVED lines=12> */
.L_x_99:
[----:B------:R-:W-:Y:S05]  /*4850*/  BSYNC B1 ;  /* 0x0000000000017941 */ /* 0x000fea0003800000 */
.L_x_98:
        /* <DEDUP_REMOVED lines=12> */
.L_x_101:
[----:B------:R-:W-:Y:S05]  /*4920*/  BSYNC B1 ;  /* 0x0000000000017941 */ /* 0x000fea0003800000 */
.L_x_100:
        /* <DEDUP_REMOVED lines=12> */
.L_x_103:
[----:B------:R-:W-:Y:S05]  /*49f0*/  BSYNC B1 ;  /* 0x0000000000017941 */ /* 0x000fea0003800000 */
.L_x_102:
[----:B-----5:R-:W-:Y:S01]  /*4a00*/  LOP3.LUT R30, R30, 0xff, RZ, 0xc0, !PT ;  /* 0x000000ff1e1e7812 */ /* 0x020fe200078ec0ff */
[----:B------:R-:W-:Y:S01]  /*4a10*/  BSSY B1, `(.L_x_104) ;  /* 0x000000b000017945 */ /* 0x000fe20003800000 */
[----:B------:R-:W-:Y:S02]  /*4a20*/  ISETP.LT.OR P3, PT, R29, 0x42, !P1 ;  /* 0x000000421d00780c */ /* 0x000fe40004f61670 */
[----:B------:R-:W-:-:S05]  /*4a30*/  F2FP.F16.E4M3.UNPACK_B R30, R30 ;  /* 0x0000001eff1e723e */ /* 0x000fca00020006ff */
[----:B----4-:R-:W-:-:S05]  /*4a40*/  HADD2.F32 R31, -RZ, R30.H0_H0 ;  /* 0x2000001eff1f7230 */ /* 0x010fca0000004100 */
[----:B------:R-:W-:-:S04]  /*4a50*/  FMUL R30, R31, R10 ;  /* 0x0000000a1f1e7220 */ /* 0x000fc80000400000 */
[----:B------:R-:W-:Y:S01]  /*4a60*/  FFMA R30, R23, R5, R30 ;  /* 0x00000005171e7223 */ /* 0x000fe2000000001e */
[----:B------:R-:W-:-:S04]  /*4a70*/  PRMT R23, RZ, 0x7610, R23 ;  /* 0x00007610ff177816 */ /* 0x000fc80000000017 */
[----:B------:R-:W-:-:S05]  /*4a80*/  F2FP.SATFINITE.E4M3.F32.PACK_AB_MERGE_C R31, RZ, R30, RZ ;  /* 0x0000001eff1f723e */ /* 0x000fca00048070ff */
[----:B------:R4:W-:Y:S01]  /*4a90*/  @!P4 STG.E.U8 desc[UR18][R6.64+0x40], R31 ;  /* 0x0000401f0600c986 */ /* 0x0009e2000c101112 */
[----:B------:R-:W-:Y:S05]  /*4aa0*/  @P3 BRA `(.L_x_105) ;  /* 0x0000000000043947 */ /* 0x000fea0003800000 */
[----:B------:R0:W5:Y:S02]  /*4ab0*/  LDG.E.U8 R23, desc[UR18][R26.64+0x41] ;  /* 0x000041121a177981 */ /* 0x000164000c1e1100 */
.L_x_105:
[----:B------:R-:W-:Y:S05]  /*4ac0*/  BSYNC B1 ;  /* 0x0000000000017941 */ /* 0x000fea0003800000 */
.L_x_104:
[----:B-----5:R-:W-:Y:S01]  /*4ad0*/  LOP3.LUT R23, R23, 0xff, RZ, 0xc0, !PT ;  /* 0x000000ff17177812 */ /* 0x020fe200078ec0ff */
[----:B------:R-:W-:Y:S01]  /*4ae0*/  BSSY B1, `(.L_x_106) ;  /* 0x000000b000017945 */ /* 0x000fe20003800000 */
[----:B------:R-:W-:Y:S02]  /*4af0*/  ISETP.LT.OR P4, PT, R29, 0x49, !P0 ;  /* 0x000000491d00780c */ /* 0x000fe40004781670 */
[----:B------:R-:W-:-:S05]  /*4b00*/  F2FP.F16.E4M3.UNPACK_B R23, R23 ;  /* 0x00000017ff17723e */ /* 0x000fca00020006ff */
[----:B------:R-:W-:-:S05]  /*4b10*/  HADD2.F32 R23, -RZ, R23.H0_H0 ;  /* 0x20000017ff177230 */ /* 0x000fca0000004100 */
[----:B------:R-:W-:-:S04]  /*4b20*/  FMUL R23, R23, R10 ;  /* 0x0000000a17177220 */ /* 0x000fc80000400000 */
[----:B------:R-:W-:-:S05]  /*4b30*/  FFMA R23, R72, R5, R23 ;  /* 0x0000000548177223 */ /* 0x000fca0000000017 */
[----:B----4-:R-:W-:Y:S02]  /*4b40*/  F2FP.SATFINITE.E4M3.F32.PACK_AB_MERGE_C R31, RZ, R23, RZ ;  /* 0x00000017ff1f723e */ /* 0x010fe400048070ff */
[----:B------:R-:W-:-:S03]  /*4b50*/  PRMT R23, RZ, 0x7610, R23 ;  /* 0x00007610ff177816 */ /* 0x000fc60000000017 */
[----:B------:R4:W-:Y:S01]  /*4b60*/  @!P3 STG.E.U8 desc[UR18][R6.64+0x41], R31 ;  /* 0x0000411f0600b986 */ /* 0x0009e2000c101112 */
[----:B------:R-:W-:Y:S05]  /*4b70*/  @P4 BRA `(.L_x_107) ;  /* 0x0000000000044947 */ /* 0x000fea0003800000 */
[----:B------:R0:W5:Y:S02]  /*4b80*/  LDG.E.U8 R23, desc[UR18][R24.64+0x48] ;  /* 0x0000481218177981 */ /* 0x000164000c1e1100 */
.L_x_107:
[----:B------:R-:W-:Y:S05]  /*4b90*/  BSYNC B1 ;  /* 0x0000000000017941 */ /* 0x000fea0003800000 */
.L_x_106:
[----:B-----5:R-:W-:Y:S01]  /*4ba0*/  LOP3.LUT R23, R23, 0xff, RZ, 0xc0, !PT ;  /* 0x000000ff17177812 */ /* 0x020fe200078ec0ff */
[----:B------:R-:W-:Y:S01]  /*4bb0*/  BSSY B1, `(.L_x_108) ;  /* 0x000000b000017945 */ /* 0x000fe20003800000 */
[----:B------:R-:W-:Y:S02]  /*4bc0*/  ISETP.LT.OR P3, PT, R29, 0x4a, !P0 ;  /* 0x0000004a1d00780c */ /* 0x000fe40004761670 */
[----:B------:R-:W-:-:S05]  /*4bd0*/  F2FP.F16.E4M3.UNPACK_B R23, R23 ;  /* 0x00000017ff17723e */ /* 0x000fca00020006ff */
[----:B------:R-:W-:-:S05]  /*4be0*/  HADD2.F32 R23, -RZ, R23.H0_H0 ;  /* 0x20000017ff177230 */ /* 0x000fca0000004100 */
[----:B------:R-:W-:-:S04]  /*4bf0*/  FMUL R30, R23, R10 ;  /* 0x0000000a171e7220 */ /* 0x000fc80000400000 */
[----:B------:R-:W-:Y:S01]  /*4c00*/  FFMA R30, R21, R5, R30 ;  /* 0x00000005151e7223 */ /* 0x000fe2000000001e */
[----:B------:R-:W-:-:S04]  /*4c10*/  PRMT R21, RZ, 0x7610, R21 ;  /* 0x00007610ff157816 */ /* 0x000fc80000000015 */
[----:B------:R-:W-:-:S05]  /*4c20*/  F2FP.SATFINITE.E4M3.F32.PACK_AB_MERGE_C R23, RZ, R30, RZ ;  /* 0x0000001eff17723e */ /* 0x000fca00048070ff */
[----:B------:R0:W-:Y:S01]  /*4c30*/  @!P4 STG.E.U8 desc[UR18][R8.64+0x48], R23 ;  /* 0x000048170800c986 */ /* 0x0001e2000c101112 */
[----:B------:R-:W-:Y:S05]  /*4c40*/  @P3 BRA `(.L_x_109) ;  /* 0x0000000000043947 */ /* 0x000fea0003800000 */
[----:B------:R0:W5:Y:S02]  /*4c50*/  LDG.E.U8 R21, desc[UR18][R24.64+0x49] ;  /* 0x0000491218157981 */ /* 0x000164000c1e1100 */
.L_x_109:
[----:B------:R-:W-:Y:S05]  /*4c60*/  BSYNC B1 ;  /* 0x0000000000017941 */ /* 0x000fea0003800000 */
.L_x_108:
[----:B-----5:R-:W-:Y:S01]  /*4c70*/  LOP3.LUT R21, R21, 0xff, RZ, 0xc0, !PT ;  /* 0x000000ff15157812 */ /* 0x020fe200078ec0ff */
[----:B------:R-:W-:Y:S01]  /*4c80*/  BSSY B1, `(.L_x_110) ;  /* 0x000000b000017945 */ /* 0x000fe20003800000 */
[----:B------:R-:W-:Y:S02]  /*4c90*/  ISETP.LT.OR P4, PT, R29, 0x49, !P1 ;  /* 0x000000491d00780c */ /* 0x000fe40004f81670 */
[----:B------:R-:W-:-:S05]  /*4ca0*/  F2FP.F16.E4M3.UNPACK_B R21, R21 ;  /* 0x00000015ff15723e */ /* 0x000fca00020006ff */
[----:B------:R-:W-:-:S05]  /*4cb0*/  HADD2.F32 R21, -RZ, R21.H0_H0 ;  /* 0x20000015ff157230 */ /* 0x000fca0000004100 */
[----:B------:R-:W-:-:S04]  /*4cc0*/  FMUL R21, R21, R10 ;  /* 0x0000000a15157220 */ /* 0x000fc80000400000 */
[----:B------:R-:W-:-:S05]  /*4cd0*/  FFMA R21, R22, R5, R21 ;  /* 0x0000000516157223 */ /* 0x000fca0000000015 */
[----:B0-----:R-:W-:Y:S02]  /*4ce0*/  F2FP.SATFINITE.E4M3.F32.PACK_AB_MERGE_C R23, RZ, R21, RZ ;  /* 0x00000015ff17723e */ /* 0x001fe400048070ff */
[----:B------:R-:W-:-:S03]  /*4cf0*/  PRMT R21, RZ, 0x7610, R21 ;  /* 0x00007610ff157816 */ /* 0x000fc60000000015 */
[----:B------:R0:W-:Y:S01]  /*4d00*/  @!P3 STG.E.U8 desc[UR18][R8.64+0x49], R23 ;  /* 0x000049170800b986 */ /* 0x0001e2000c101112 */
[----:B------:R-:W-:Y:S05]  /*4d10*/  @P4 BRA `(.L_x_111) ;  /* 0x0000000000044947 */ /* 0x000fea0003800000 */
[----:B------:R0:W5:Y:S02]  /*4d20*/  LDG.E.U8 R21, desc[UR18][R26.64+0x48] ;  /* 0x000048121a157981 */ /* 0x000164000c1e1100 */
.L_x_111:
[----:B------:R-:W-:Y:S05]  /*4d30*/  BSYNC B1 ;  /* 0x0000000000017941 */ /* 0x000fea0003800000 */
.L_x_110:
        /* <DEDUP_REMOVED lines=12> */
.L_x_113:
[----:B------:R-:W-:Y:S05]  /*4e00*/  BSYNC B1 ;  /* 0x0000000000017941 */ /* 0x000fea0003800000 */
.L_x_112:
        /* <DEDUP_REMOVED lines=12> */
.L_x_115:
[----:B------:R-:W-:Y:S05]  /*4ed0*/  BSYNC B1 ;  /* 0x0000000000017941 */ /* 0x000fea0003800000 */
.L_x_114:
        /* <DEDUP_REMOVED lines=12> */
.L_x_117:
[----:B------:R-:W-:Y:S05]  /*4fa0*/  BSYNC B1 ;  /* 0x0000000000017941 */ /* 0x000fea0003800000 */
.L_x_116:
        /* <DEDUP_REMOVED lines=12> */
.L_x_119:
[----:B------:R-:W-:Y:S05]  /*5070*/  BSYNC B1 ;  /* 0x0000000000017941 */ /* 0x000fea0003800000 */
.L_x_118:
        /* <DEDUP_REMOVED lines=12> */
.L_x_121:
[----:B------:R-:W-:Y:S05]  /*5140*/  BSYNC B1 ;  /* 0x0000000000017941 */ /* 0x000fea0003800000 */
.L_x_120:
        /* <DEDUP_REMOVED lines=12> */
.L_x_123:
[----:B------:R-:W-:Y:S05]  /*5210*/  BSYNC B1 ;  /* 0x0000000000017941 */ /* 0x000fea0003800000 */
.L_x_122:
        /* <DEDUP_REMOVED lines=12> */
.L_x_125:
[----:B------:R-:W-:Y:S05]  /*52e0*/  BSYNC B1 ;  /* 0x0000000000017941 */ /* 0x000fea0003800000 */
.L_x_124:
        /* <DEDUP_REMOVED lines=12> */
.L_x_127:
[----:B------:R-:W-:Y:S05]  /*53b0*/  BSYNC B1 ;  /* 0x0000000000017941 */ /* 0x000fea0003800000 */
.L_x_126:
[----:B-----5:R-:W-:Y:S01]  /*53c0*/  LOP3.LUT R13, R13, 0xff, RZ, 0xc0, !PT ;  /* 0x000000ff0d0d7812 */ /* 0x020fe200078ec0ff */
[----:B------:R-:W-:Y:S01]  /*53d0*/  BSSY B1, `(.L_x_128) ;  /* 0x000000b000017945 */ /* 0x000fe20003800000 */
[----:B------:R-:W-:Y:S02]  /*53e0*/  ISETP.LT.OR P1, PT, R29, 0x5a, !P1 ;  /* 0x0000005a1d00780c */ /* 0x000fe40004f21670 */
[----:B------:R-:W-:-:S05]  /*53f0*/  F2FP.F16.E4M3.UNPACK_B R13, R13 ;  /* 0x0000000dff0d723e */ /* 0x000fca00020006ff */
[----:B------:R-:W-:-:S05]  /*5400*/  HADD2.F32 R13, -RZ, R13.H0_H0 ;  /* 0x2000000dff0d7230 */ /* 0x000fca0000004100 */
[----:B01----:R-:W-:-:S04]  /*5410*/  FMUL R8, R13, R10 ;  /* 0x0000000a0d087220 */ /* 0x003fc80000400000 */
[----:B------:R-:W-:-:S05]  /*5420*/  FFMA R8, R11, R5, R8 ;  /* 0x000000050b087223 */ /* 0x000fca0000000008 */
[----:B------:R-:W-:Y:S02]  /*5430*/  F2FP.SATFINITE.E4M3.F32.PACK_AB_MERGE_C R9, RZ, R8, RZ ;  /* 0x00000008ff09723e */ /* 0x000fe400048070ff */
[----:B------:R-:W-:-:S03]  /*5440*/  PRMT R8, RZ, 0x7610, R8 ;  /* 0x00007610ff087816 */ /* 0x000fc60000000008 */
[----:B------:R0:W-:Y:S01]  /*5450*/  @!P3 STG.E.U8 desc[UR18][R6.64+0x58], R9 ;  /* 0x000058090600b986 */ /* 0x0001e2000c101112 */
[----:B------:R-:W-:Y:S05]  /*5460*/  @P1 BRA `(.L_x_129) ;  /* 0x0000000000041947 */ /* 0x000fea0003800000 */
[----:B------:R1:W5:Y:S02]  /*5470*/  LDG.E.U8 R8, desc[UR18][R26.64+0x59] ;  /* 0x000059121a087981 */ /* 0x000364000c1e1100 */
.L_x_129:
[----:B------:R-:W-:Y:S05]  /*5480*/  BSYNC B1 ;  /* 0x0000000000017941 */ /* 0x000fea0003800000 */
.L_x_128:
[----:B------:R-:W-:Y:S05]  /*5490*/  @P1 BRA `(.L_x_130) ;  /* 0x0000000c00281947 */ /* 0x000fea0003800000 */
[----:B-----5:R-:W-:-:S04]  /*54a0*/  LOP3.LUT R8, R8, 0xff, RZ, 0xc0, !PT ;  /* 0x000000ff08087812 */ /* 0x020fc800078ec0ff */
[----:B------:R-:W-:-:S05]  /*54b0*/  F2FP.F16.E4M3.UNPACK_B R8, R8 ;  /* 0x00000008ff08723e */ /* 0x000fca00020006ff */
[----:B0-----:R-:W-:-:S05]  /*54c0*/  HADD2.F32 R9, -RZ, R8.H0_H0 ;  /* 0x20000008ff097230 */ /* 0x001fca0000004100 */
[----:B------:R-:W-:-:S04]  /*54d0*/  FMUL R9, R9, R10 ;  /* 0x0000000a09097220 */ /* 0x000fc80000400000 */
[----:B------:R-:W-:-:S05]  /*54e0*/  FFMA R9, R12, R5, R9 ;  /* 0x000000050c097223 */ /* 0x000fca0000000009 */
[----:B------:R-:W-:-:S05]  /*54f0*/  F2FP.SATFINITE.E4M3.F32.PACK_AB_MERGE_C R9, RZ, R9, RZ ;  /* 0x00000009ff09723e */ /* 0x000fca00048070ff */
[----:B------:R0:W-:Y:S01]  /*5500*/  STG.E.U8 desc[UR18][R6.64+0x59], R9 ;  /* 0x0000590906007986 */ /* 0x0001e2000c101112 */
[----:B------:R-:W-:Y:S05]  /*5510*/  BRA `(.L_x_130) ;  /* 0x0000000c00087947 */ /* 0x000fea0003800000 */
.L_x_33:
[----:B------:R-:W-:Y:S01]  /*5520*/  ISETP.GE.AND P1, PT, R34, 0x1, PT ;  /* 0x000000012200780c */ /* 0x000fe20003f26270 */
[-C--:B--2---:R-:W-:Y:S01]  /*5530*/  FMUL R109, R109, R5.reuse ;  /* 0x000000056d6d7220 */ /* 0x084fe20000400000 */
[-C--:B------:R-:W-:Y:S01]  /*5540*/  FMUL R108, R108, R5.reuse ;  /* 0x000000056c6c7220 */ /* 0x080fe20000400000 */
[----:B------:R-:W-:Y:S01]  /*5550*/  ISETP.GE.AND P0, PT, R34, 0x9, PT ;  /* 0x000000092200780c */ /* 0x000fe20003f06270 */
[-C--:B------:R-:W-:Y:S01]  /*5560*/  FMUL R107, R107, R5.reuse ;  /* 0x000000056b6b7220 */ /* 0x080fe20000400000 */
[C---:B------:R-:W-:Y:S01]  /*5570*/  ISETP.LT.OR P4, PT, R29.reuse, 0x1, !P1 ;  /* 0x000000011d00780c */ /* 0x040fe20004f81670 */
[-C--:B------:R-:W-:Y:S01]  /*5580*/  FMUL R106, R106, R5.reuse ;  /* 0x000000056a6a7220 */ /* 0x080fe20000400000 */
[----:B------:R-:W-:Y:S01]  /*5590*/  ISETP.LT.OR P5, PT, R29, 0x2, !P1 ;  /* 0x000000021d00780c */ /* 0x000fe20004fa1670 */
[----:B------:R-:W-:Y:S01]  /*55a0*/  FMUL R105, R105, R5 ;  /* 0x0000000569697220 */ /* 0x000fe20000400000 */
[----:B------:R-:W-:Y:S01]  /*55b0*/  F2FP.SATFINITE.E4M3.F32.PACK_AB_MERGE_C R109, RZ, R109, RZ ;  /* 0x0000006dff6d723e */ /* 0x000fe200048070ff */
[-C--:B------:R-:W-:Y:S01]  /*55c0*/  FMUL R104, R104, R5.reuse ;  /* 0x0000000568687220 */ /* 0x080fe20000400000 */
[----:B------:R-:W-:Y:S01]  /*55d0*/  F2FP.SATFINITE.E4M3.F32.PACK_AB_MERGE_C R25, RZ, R108, RZ ;  /* 0x0000006cff19723e */ /* 0x000fe200048070ff */
[-C--:B------:R-:W-:Y:S01]  /*55e0*/  FMUL R101, R101, R5.reuse ;  /* 0x0000000565657220 */ /* 0x080fe20000400000 */
[C---:B------:R-:W-:Y:S01]  /*55f0*/  ISETP.LT.OR P3, PT, R29.reuse, 0x1, !P0 ;  /* 0x000000011d00780c */ /* 0x040fe20004761670 */
[-C--:B------:R-:W-:Y:S01]  /*5600*/  FMUL R100, R100, R5.reuse ;  /* 0x0000000564647220 */ /* 0x080fe20000400000 */
[----:B------:R-:W-:Y:S01]  /*5610*/  ISETP.LT.OR P6, PT, R29, 0xa, !P1 ;  /* 0x0000000a1d00780c */ /* 0x000fe20004fc1670 */
[----:B------:R-:W-:Y:S01]  /*5620*/  FMUL R99, R99, R5 ;  /* 0x0000000563637220 */ /* 0x000fe20000400000 */
[----:B------:R-:W-:Y:S01]  /*5630*/  F2FP.SATFINITE.E4M3.F32.PACK_AB_MERGE_C R107, RZ, R107, RZ ;  /* 0x0000006bff6b723e */ /* 0x000fe200048070ff */
[----:B------:R-:W-:Y:S01]  /*5640*/  @!P4 STG.E.U8 desc[UR18][R8.64], R109 ;  /* 0x0000006d0800c986 */ /* 0x000fe2000c101112 */
[C---:B------:R-:W-:Y:S01]  /*5650*/  ISETP.LT.OR P4, PT, R29.reuse, 0x2, !P0 ;  /* 0x000000021d00780c */ /* 0x040fe20004781670 */
[-C--:B------:R-:W-:Y:S01]  /*5660*/  FMUL R98, R98, R5.reuse ;  /* 0x0000000562627220 */ /* 0x080fe20000400000 */
[----:B------:R-:W-:Y:S01]  /*5670*/  F2FP.SATFINITE.E4M3.F32.PACK_AB_MERGE_C R27, RZ, R106, RZ ;  /* 0x0000006aff1b723e */ /* 0x000fe200048070ff */
[----:B------:R0:W-:Y:S01]  /*5680*/  @!P5 STG.E.U8 desc[UR18][R8.64+0x1], R25 ;  /* 0x000001190800d986 */ /* 0x0001e2000c101112 */
[----:B------:R-:W-:Y:S01]  /*5690*/  ISETP.LT.OR P5, PT, R29, 0x9, !P1 ;  /* 0x000000091d00780c */ /* 0x000fe20004fa1670 */
[----:B------:R-:W-:Y:S01]  /*56a0*/  FMUL R95, R95, R5 ;  /* 0x000000055f5f7220 */ /* 0x000fe20000400000 */
[----:B------:R-:W-:Y:S01]  /*56b0*/  F2FP.SATFINITE.E4M3.F32.PACK_AB_MERGE_C R105, RZ, R105, RZ ;  /* 0x00000069ff69723e */ /* 0x000fe200048070ff */
[----:B------:R-:W-:Y:S01]  /*56c0*/  @!P3 STG.E.U8 desc[UR18][R6.64], R107 ;  /* 0x0000006b0600b986 */ /* 0x000fe2000c101112 */
[----:B------:R-:W-:Y:S01]  /*56d0*/  ISETP.LT.OR P3, PT, R29, 0x9, !P0 ;  /* 0x000000091d00780c */ /* 0x000fe20004761670 */
[----:B------:R-:W-:Y:S01]  /*56e0*/  FMUL R96, R96, R5 ;  /* 0x0000000560607220 */ /* 0x000fe20000400000 */
[----:B------:R-:W-:Y:S01]  /*56f0*/  F2FP.SATFINITE.E4M3.F32.PACK_AB_MERGE_C R101, RZ, R101, RZ ;  /* 0x00000065ff65723e */ /* 0x000fe200048070ff */
[----:B------:R-:W-:Y:S01]  /*5700*/  FMUL R93, R93, R5 ;  /* 0x000000055d5d7220 */ /* 0x000fe20000400000 */
[----:B------:R-:W-:Y:S01]  /*5710*/  F2FP.SATFINITE.E4M3.F32.PACK_AB_MERGE_C R99, RZ, R99, RZ ;  /* 0x00000063ff63723e */ /* 0x000fe200048070ff */
[----:B------:R1:W-:Y:S01]  /*5720*/  @!P4 STG.E.U8 desc[UR18][R6.64+0x1], R27 ;  /* 0x0000011b0600c986 */ /* 0x0003e2000c101112 */
[C---:B------:R-:W-:Y:S01]  /*5730*/  ISETP.LT.OR P4, PT, R29.reuse, 0xa, !P0 ;  /* 0x0000000a1d00780c */ /* 0x040fe20004781670 */
[-C--:B------:R-:W-:Y:S01]  /*5740*/  FMUL R94, R94, R5.reuse ;  /* 0x000000055e5e7220 */ /* 0x080fe20000400000 */
[----:B0-----:R-:W-:Y:S01]  /*5750*/  F2FP.SATFINITE.E4M3.F32.PACK_AB_MERGE_C R25, RZ, R104, RZ ;  /* 0x00000068ff19723e */ /* 0x001fe200048070ff */
[----:B------:R-:W-:Y:S01]  /*5760*/  @!P5 STG.E.U8 desc[UR18][R8.64+0x8], R105 ;  /* 0x000008690800d986 */ /* 0x000fe2000c101112 */
[----:B------:R-:W-:Y:S01]  /*5770*/  ISETP.LT.OR P5, PT, R29, 0x11, !P1 ;  /* 0x000000111d00780c */ /* 0x000fe20004fa1670 */
[----:B------:R-:W-:Y:S01]  /*5780*/  FMUL R91, R91, R5 ;  /* 0x000000055b5b7220 */ /* 0x000fe20000400000 */
[----:B------:R-:W-:Y:S01]  /*5790*/  F2FP.SATFINITE.E4M3.F32.PACK_AB_MERGE_C R95, RZ, R95, RZ ;  /* 0x0000005fff5f723e */ /* 0x000fe200048070ff */
[----:B------:R0:W-:Y:S01]  /*57a0*/  @!P6 STG.E.U8 desc[UR18][R8.64+0x9], R25 ;  /* 0x000009190800e986 */ /* 0x0001e2000c101112 */
[----:B------:R-:W-:Y:S01]  /*57b0*/  ISETP.LT.OR P6, PT, R29, 0x12, !P1 ;  /* 0x000000121d00780c */ /* 0x000fe20004fc1670 */
[----:B------:R-:W-:Y:S01]  /*57c0*/  FMUL R92, R92, R5 ;  /* 0x000000055c5c7220 */ /* 0x000fe20000400000 */
[----:B------:R-:W-:Y:S01]  /*57d0*/  F2FP.SATFINITE.E4M3.F32.PACK_AB_MERGE_C R93, RZ, R93, RZ ;  /* 0x0000005dff5d723e */ /* 0x000fe200048070ff */
[----:B------:R-:W-:Y:S01]  /*57e0*/  @!P3 STG.E.U8 desc[UR18][R6.64+0x8], R101 ;  /* 0x000008650600b986 */ /* 0x000fe2000c101112 */
[----:B-1----:R-:W-:Y:S01]  /*57f0*/  F2FP.SATFINITE.E4M3.F32.PACK_AB_MERGE_C R27, RZ, R100, RZ ;  /* 0x00000064ff1b723e */ /* 0x002fe200048070ff */
[-C--:B------:R-:W-:Y:S01]  /*5800*/  FMUL R89, R89, R5.reuse ;  /* 0x0000000559597220 */ /* 0x080fe20000400000 */
[C---:B------:R-:W-:Y:S01]  /*5810*/  ISETP.LT.OR P3, PT, R29.reuse, 0x11, !P0 ;  /* 0x000000111d00780c */ /* 0x040fe20004761670 */
[----:B------:R-:W-:Y:S01]  /*5820*/  FMUL R90, R90, R5 ;  /* 0x000000055a5a7220 */ /* 0x000fe20000400000 */
[----:B------:R-:W-:Y:S01]  /*5830*/  F2FP.SATFINITE.E4M3.F32.PACK_AB_MERGE_C R91, RZ, R91, RZ ;  /* 0x0000005bff5b723e */ /* 0x000fe200048070ff */
[----:B------:R1:W-:Y:S01]  /*5840*/  @!P4 STG.E.U8 desc[UR18][R6.64+0x9], R27 ;  /* 0x0000091b0600c986 */ /* 0x0003e2000c101112 */
[----:B------:R-:W-:Y:S01]  /*5850*/  ISETP.LT.OR P4, PT, R29, 0x12, !P0 ;  /* 0x000000121d00780c */ /* 0x000fe20004781670 */
[-C--:B------:R-:W-:Y:S01]  /*5860*/  FMUL R87, R87, R5.reuse ;  /* 0x0000000557577220 */ /* 0x080fe20000400000 */
[----:B0-----:R-:W-:Y:S01]  /*5870*/  F2FP.SATFINITE.E4M3.F32.PACK_AB_MERGE_C R25, RZ, R98, RZ ;  /* 0x00000062ff19723e */ /* 0x001fe200048070ff */
[----:B------:R-:W-:Y:S01]  /*5880*/  @!P5 STG.E.U8 desc[UR18][R8.64+0x10], R99 ;  /* 0x000010630800d986 */ /* 0x000fe2000c101112 */
[C---:B------:R-:W-:Y:S01]  /*5890*/  ISETP.LT.OR P5, PT, R29.reuse, 0x19, !P1 ;  /* 0x000000191d00780c */ /* 0x040fe20004fa1670 */
[----:B------:R-:W-:Y:S01]  /*58a0*/  FMUL R88, R88, R5 ;  /* 0x0000000558587220 */ /* 0x000fe20000400000 */
[----:B------:R-:W-:Y:S01]  /*58b0*/  F2FP.SATFINITE.E4M3.F32.PACK_AB_MERGE_C R89, RZ, R89, RZ ;  /* 0x00000059ff59723e */ /* 0x000fe200048070ff */
[----:B------:R0:W-:Y:S01]  /*58c0*/  @!P6 STG.E.U8 desc[UR18][R8.64+0x11], R25 ;  /* 0x000011190800e986 */ /* 0x0001e2000c101112 */
[----:B------:R-:W-:Y:S01]  /*58d0*/  ISETP.LT.OR P6, PT, R29, 0x1a, !P1 ;  /* 0x0000001a1d00780c */ /* 0x000fe20004fc1670 */
[-C--:B------:R-:W-:Y:S01]  /*58e0*/  FMUL R85, R85, R5.reuse ;  /* 0x0000000555557220 */ /* 0x080fe20000400000 */
[-C--:B------:R-:W-:Y:S01]  /*58f0*/  FMUL R86, R86, R5.reuse ;  /* 0x0000000556567220 */ /* 0x080fe20000400000 */
[----:B-1----:R-:W-:Y:S01]  /*5900*/  F2FP.SATFINITE.E4M3.F32.PACK_AB_MERGE_C R27, RZ, R96, RZ ;  /* 0x00000060ff1b723e */ /* 0x002fe200048070ff */
[----:B------:R-:W-:Y:S01]  /*5910*/  @!P3 STG.E.U8 desc[UR18][R6.64+0x10], R95 ;  /* 0x0000105f0600b986 */ /* 0x000fe2000c101112 */
[----:B------:R-:W-:Y:S01]  /*5920*/  ISETP.LT.OR P3, PT, R29, 0x19, !P0 ;  /* 0x000000191d00780c */ /* 0x000fe20004761670 */
        /* <DEDUP_REMOVED lines=35> */
[----:B------:R-:W-:Y:S01]  /*5b60*/  ISETP.LT.OR P3, PT, R29, 0x29, !P0 ;  /* 0x000000291d00780c */ /* 0x000fe20004761670 */
[-C--:B------:R-:W-:Y:S01]  /*5b70*/  FMUL R73, R73, R5.reuse ;  /* 0x0000000549497220 */ /* 0x080fe20000400000 */
[-C--:B------:R-:W-:Y:S01]  /*5b80*/  FMUL R74, R74, R5.reuse ;  /* 0x000000054a4a7220 */ /* 0x080fe20000400000 */
        /* <DEDUP_REMOVED lines=41> */
[----:B------:R-:W-:Y:S01]  /*5e20*/  ISETP.LT.OR P5, PT, R29, 0x41, !P1 ;  /* 0x000000411d00780c */ /* 0x000fe20004fa1670 */
[-C--:B------:R-:W-:Y:S01]  /*5e30*/  FMUL R14, R14, R5.reuse ;  /* 0x000000050e0e7220 */ /* 0x080fe20000400000 */
[-C--:B------:R-:W-:Y:S01]  /*5e40*/  FMUL R11, R11, R5.reuse ;  /* 0x000000050b0b7220 */ /* 0x080fe20000400000 */
[----:B------:R0:W-:Y:S01]  /*5e50*/  @!P6 STG.E.U8 desc[UR18][R8.64+0x39], R25 ;  /* 0x000039190800e986 */ /* 0x0001e2000c101112 */
[----:B------:R-:W-:Y:S01]  /*5e60*/  ISETP.LT.OR P6, PT, R29, 0x42, !P1 ;  /* 0x000000421d00780c */ /* 0x000fe20004fc1670 */
[----:B------:R-:W-:Y:S01]  /*5e70*/  FMUL R12, R12, R5 ;  /* 0x000000050c0c7220 */ /* 0x000fe20000400000 */
[----:B------:R-:W-:Y:S01]  /*5e80*/  F2FP.SATFINITE.E4M3.F32.PACK_AB_MERGE_C R15, RZ, R15, RZ ;  /* 0x0000000fff0f723e */ /* 0x000fe200048070ff */
[----:B------:R-:W-:Y:S01]  /*5e90*/  @!P3 STG.E.U8 desc[UR18][R6.64+0x38], R75 ;  /* 0x0000384b0600b986 */ /* 0x000fe2000c101112 */
[----:B-1----:R-:W-:-:S02]  /*5ea0*/  F2FP.SATFINITE.E4M3.F32.PACK_AB_MERGE_C R27, RZ, R76, RZ ;  /* 0x0000004cff1b723e */ /* 0x002fc400048070ff */
[C---:B------:R-:W-:Y:S02]  /*5eb0*/  ISETP.LT.OR P3, PT, R29.reuse, 0x41, !P0 ;  /* 0x000000411d00780c */ /* 0x040fe40004761670 */
[----:B------:R-:W-:Y:S01]  /*5ec0*/  F2FP.SATFINITE.E4M3.F32.PACK_AB_MERGE_C R13, RZ, R13, RZ ;  /* 0x0000000dff0d723e */ /* 0x000fe200048070ff */
[----:B------:R1:W-:Y:S01]  /*5ed0*/  @!P4 STG.E.U8 desc[UR18][R6.64+0x39], R27 ;  /* 0x0000391b0600c986 */ /* 0x0003e2000c101112 */
[C---:B------:R-:W-:Y:S02]  /*5ee0*/  ISETP.LT.OR P4, PT, R29.reuse, 0x42, !P0 ;  /* 0x000000421d00780c */ /* 0x040fe40004781670 */
[----:B0-----:R-:W-:Y:S01]  /*5ef0*/  F2FP.SATFINITE.E4M3.F32.PACK_AB_MERGE_C R25, RZ, R74, RZ ;  /* 0x0000004aff19723e */ /* 0x001fe200048070ff */
[----:B------:R-:W-:Y:S01]  /*5f00*/  @!P5 STG.E.U8 desc[UR18][R8.64+0x40], R73 ;  /* 0x000040490800d986 */ /* 0x000fe2000c101112 */
[C---:B------:R-:W-:Y:S02]  /*5f10*/  ISETP.LT.OR P5, PT, R29.reuse, 0x49, !P1 ;  /* 0x000000491d00780c */ /* 0x040fe40004fa1670 */
[----:B------:R-:W-:Y:S01]  /*5f20*/  F2FP.SATFINITE.E4M3.F32.PACK_AB_MERGE_C R11, RZ, R11, RZ ;  /* 0x0000000bff0b723e */ /* 0x000fe200048070ff */
[----:B------:R0:W-:Y:S01]  /*5f30*/  @!P6 STG.E.U8 desc[UR18][R8.64+0x41], R25 ;  /* 0x000041190800e986 */ /* 0x0001e2000c101112 */
[----:B------:R-:W-:-:S02]  /*5f40*/  ISETP.LT.OR P6, PT, R29, 0x4a, !P1 ;  /* 0x0000004a1d00780c */ /* 0x000fc40004fc1670 */
[----:B-1----:R-:W-:Y:S01]  /*5f50*/  F2FP.SATFINITE.E4M3.F32.PACK_AB_MERGE_C R27, RZ, R72, RZ ;  /* 0x00000048ff1b723e */ /* 0x002fe200048070ff */
[----:B------:R1:W-:Y:S01]  /*5f60*/  @!P3 STG.E.U8 desc[UR18][R6.64+0x40], R23 ;  /* 0x000040170600b986 */ /* 0x0003e2000c101112 */
[----:B------:R-:W-:-:S03]  /*5f70*/  ISETP.LT.OR P3, PT, R29, 0x49, !P0 ;  /* 0x000000491d00780c */ /* 0x000fc60004761670 */
[----:B------:R-:W-:Y:S01]  /*5f80*/  @!P4 STG.E.U8 desc[UR18][R6.64+0x41], R27 ;  /* 0x0000411b0600c986 */ /* 0x000fe2000c101112 */
[C---:B------:R-:W-:Y:S02]  /*5f90*/  ISETP.LT.OR P4, PT, R29.reuse, 0x4a, !P0 ;  /* 0x0000004a1d00780c */ /* 0x040fe40004781670 */
[----:B0-----:R-:W-:Y:S01]  /*5fa0*/  F2FP.SATFINITE.E4M3.F32.PACK_AB_MERGE_C R25, RZ, R22, RZ ;  /* 0x00000016ff19723e */ /* 0x001fe200048070ff */
[----:B------:R0:W-:Y:S01]  /*5fb0*/  @!P5 STG.E.U8 desc[UR18][R8.64+0x48], R21 ;  /* 0x000048150800d986 */ /* 0x0001e2000c101112 */
[----:B------:R-:W-:-:S03]  /*5fc0*/  ISETP.LT.OR P5, PT, R29, 0x51, !P1 ;  /* 0x000000511d00780c */ /* 0x000fc60004fa1670 */
[----:B------:R-:W-:Y:S01]  /*5fd0*/  @!P6 STG.E.U8 desc[UR18][R8.64+0x49], R25 ;  /* 0x000049190800e986 */ /* 0x000fe2000c101112 */
[C---:B------:R-:W-:Y:S02]  /*5fe0*/  ISETP.LT.OR P6, PT, R29.reuse, 0x52, !P1 ;  /* 0x000000521d00780c */ /* 0x040fe40004fc1670 */
[----:B-1----:R-:W-:Y:S01]  /*5ff0*/  F2FP.SATFINITE.E4M3.F32.PACK_AB_MERGE_C R23, RZ, R20, RZ ;  /* 0x00000014ff17723e */ /* 0x002fe200048070ff */
[----:B------:R1:W-:Y:S01]  /*6000*/  @!P3 STG.E.U8 desc[UR18][R6.64+0x48], R19 ;  /* 0x000048130600b986 */ /* 0x0003e2000c101112 */
[C---:B------:R-:W-:Y:S02]  /*6010*/  ISETP.LT.OR P3, PT, R29.reuse, 0x51, !P0 ;  /* 0x000000511d00780c */ /* 0x040fe40004761670 */
[----:B0-----:R-:W-:Y:S01]  /*6020*/  F2FP.SATFINITE.E4M3.F32.PACK_AB_MERGE_C R21, RZ, R18, RZ ;  /* 0x00000012ff15723e */ /* 0x001fe200048070ff */
[----:B------:R-:W-:Y:S01]  /*6030*/  @!P4 STG.E.U8 desc[UR18][R6.64+0x49], R23 ;  /* 0x000049170600c986 */ /* 0x000fe2000c101112 */
[C---:B------:R-:W-:Y:S02]  /*6040*/  ISETP.LT.OR P4, PT, R29.reuse, 0x59, !P1 ;  /* 0x000000591d00780c */ /* 0x040fe40004f81670 */
[C---:B------:R-:W-:Y:S01]  /*6050*/  ISETP.LT.OR P1, PT, R29.reuse, 0x5a, !P1 ;  /* 0x0000005a1d00780c */ /* 0x040fe20004f21670 */
[----:B------:R0:W-:Y:S01]  /*6060*/  @!P5 STG.E.U8 desc[UR18][R8.64+0x50], R17 ;  /* 0x000050110800d986 */ /* 0x0001e2000c101112 */
[----:B------:R-:W-:-:S02]  /*6070*/  ISETP.LT.OR P5, PT, R29, 0x52, !P0 ;  /* 0x000000521d00780c */ /* 0x000fc400047a1670 */
[----:B-1----:R-:W-:Y:S01]  /*6080*/  F2FP.SATFINITE.E4M3.F32.PACK_AB_MERGE_C R19, RZ, R14, RZ ;  /* 0x0000000eff13723e */ /* 0x002fe200048070ff */
[----:B------:R1:W-:Y:S01]  /*6090*/  @!P6 STG.E.U8 desc[UR18][R8.64+0x51], R21 ;  /* 0x000051150800e986 */ /* 0x0003e2000c101112 */
[C---:B------:R-:W-:Y:S02]  /*60a0*/  ISETP.LT.OR P6, PT, R29.reuse, 0x59, !P0 ;  /* 0x000000591d00780c */ /* 0x040fe400047c1670 */
[----:B------:R-:W-:Y:S01]  /*60b0*/  ISETP.LT.OR P0, PT, R29, 0x5a, !P0 ;  /* 0x0000005a1d00780c */ /* 0x000fe20004701670 */
[----:B------:R2:W-:Y:S01]  /*60c0*/  @!P3 STG.E.U8 desc[UR18][R6.64+0x50], R15 ;  /* 0x0000500f0600b986 */ /* 0x0005e2000c101112 */
[----:B0-----:R-:W-:Y:S02]  /*60d0*/  F2FP.SATFINITE.E4M3.F32.PACK_AB_MERGE_C R17, RZ, R16, RZ ;  /* 0x00000010ff11723e */ /* 0x001fe400048070ff */
[----:B-1----:R-:W-:-:S03]  /*60e0*/  F2FP.SATFINITE.E4M3.F32.PACK_AB_MERGE_C R21, RZ, R12, RZ ;  /* 0x0000000cff15723e */ /* 0x002fc600048070ff */
[----:B------:R2:W-:Y:S04]  /*60f0*/  @!P5 STG.E.U8 desc[UR18][R6.64+0x51], R17 ;  /* 0x000051110600d986 */ /* 0x0005e8000c101112 */
[----:B------:R2:W-:Y:S04]  /*6100*/  @!P4 STG.E.U8 desc[UR18][R8.64+0x58], R13 ;  /* 0x0000580d0800c986 */ /* 0x0005e8000c101112 */
[----:B------:R2:W-:Y:S04]  /*6110*/  @!P1 STG.E.U8 desc[UR18][R8.64+0x59], R19 ;  /* 0x0000591308009986 */ /* 0x0005e8000c101112 */
[----:B------:R2:W-:Y:S04]  /*6120*/  @!P6 STG.E.U8 desc[UR18][R6.64+0x58], R11 ;  /* 0x0000580b0600e986 */ /* 0x0005e8000c101112 */
[----:B------:R2:W-:Y:S02]  /*6130*/  @!P0 STG.E.U8 desc[UR18][R6.64+0x59], R21 ;  /* 0x0000591506008986 */ /* 0x0005e4000c101112 */
.L_x_130:
[----:B------:R-:W-:Y:S05]  /*6140*/  BSYNC B0 ;  /* 0x0000000000007941 */ /* 0x000fea0003800000 */
.L_x_32:
[----:B------:R-:W-:Y:S01]  /*6150*/  ULDC UR6, c[0x0][0xc] ;  /* 0x0000030000067ab9 */ /* 0x000fe20000000800 */
[----:B------:R-:W-:Y:S01]  /*6160*/  ULDC UR7, c[0x0][0x10] ;  /* 0x0000040000077ab9 */ /* 0x000fe20000000800 */
[----:B0-2-4-:R-:W0:Y:S01]  /*6170*/  LDC R7, c[0x0][0x14] ;  /* 0x00000500ff077b82 */ /* 0x015e220000000800 */
[----:B------:R-:W-:Y:S01]  /*6180*/  UIMAD.WIDE.U32 UR6, UR6, UR7, URZ ;  /* 0x00000007060672a5 */ /* 0x000fe2000f8e003f */
[----:B------:R-:W-:Y:S01]  /*6190*/  PRMT R6, RZ, 0x7610, R6 ;  /* 0x00007610ff067816 */ /* 0x000fe20000000006 */
[----:B------:R-:W-:Y:S02]  /*61a0*/  IMAD.MOV.U32 R103, RZ, RZ, -0x1 ;  /* 0xffffffffff677424 */ /* 0x000fe400078e00ff */
[----:B------:R-:W-:Y:S02]  /*61b0*/  IMAD.MOV.U32 R97, RZ, RZ, -0x1 ;  /* 0xffffffffff617424 */ /* 0x000fe400078e00ff */
[----:B0-----:R-:W-:-:S04]  /*61c0*/  IMAD.WIDE.U32 R2, R7, UR6, R2 ;  /* 0x0000000607027c25 */ /* 0x001fc8000f8e0002 */
[----:B------:R-:W-:Y:S01]  /*61d0*/  IMAD R7, R7, UR7, RZ ;  /* 0x0000000707077c24 */ /* 0x000fe2000f8e02ff */
[----:B------:R-:W-:Y:S02]  /*61e0*/  ULDC.64 UR6, c[0x0][0x650] ;  /* 0x0001940000067ab9 */ /* 0x000fe40000000a00 */
[----:B------:R-:W-:Y:S01]  /*61f0*/  ISETP.GE.U32.AND P0, PT, R2, UR6, PT ;  /* 0x0000000602007c0c */ /* 0x000fe2000bf06070 */
[----:B------:R-:W-:-:S05]  /*6200*/  IMAD.IADD R3, R3, 0x1, R7 ;  /* 0x0000000103037824 */ /* 0x000fca00078e0207 */
[----:B------:R-:W-:-:S13]  /*6210*/  ISETP.GE.U32.AND.EX P0, PT, R3, UR7, PT, P0 ;  /* 0x0000000703007c0c */ /* 0x000fda000bf06100 */
[----:B------:R-:W-:Y:S05]  /*6220*/  @P0 BRA `(.L_x_131) ;  /* 0x0000000400600947 */ /* 0x000fea0003800000 */
[----:B------:R-:W0:Y:S01]  /*6230*/  S2R R20, SR_CTAID.X ;  /* 0x0000000000147919 */ /* 0x000e220000002500 */
[----:B------:R-:W2:Y:S01]  /*6240*/  LDC.64 R14, c[0x0][0x628] ;  /* 0x00018a00ff0e7b82 */ /* 0x000ea20000000a00 */
[----:B------:R-:W-:Y:S01]  /*6250*/  ULDC UR6, c[0x0][0x150] ;  /* 0x0000540000067ab9 */ /* 0x000fe20000000800 */
[----:B------:R-:W-:Y:S01]  /*6260*/  IMAD.MOV.U32 R12, RZ, RZ, R2 ;  /* 0x000000ffff0c7224 */ /* 0x000fe200078e0002 */
[----:B------:R-:W4:Y:S01]  /*6270*/  S2R R22, SR_CTAID.Y ;  /* 0x0000000000167919 */ /* 0x000f220000002600 */
[----:B------:R-:W-:-:S04]  /*6280*/  IMAD.MOV.U32 R13, RZ, RZ, R3 ;  /* 0x000000ffff0d7224 */ /* 0x000fc800078e0003 */
[----:B------:R-:W1:Y:S08]  /*6290*/  LDC R23, c[0x0][0x144] ;  /* 0x00005100ff177b82 */ /* 0x000e700000000800 */
[----:B------:R-:W1:Y:S08]  /*62a0*/  LDC R16, c[0x0][0x630] ;  /* 0x00018c00ff107b82 */ /* 0x000e700000000800 */
[----:B------:R-:W1:Y:S01]  /*62b0*/  LDC.64 R18, c[0x0][0x620] ;  /* 0x00018800ff127b82 */ /* 0x000e620000000a00 */
[----:B--2---:R-:W-:-:S04]  /*62c0*/  ISETP.NE.U32.AND P0, PT, R14, RZ, PT ;  /* 0x000000ff0e00720c */ /* 0x004fc80003f05070 */
[----:B------:R-:W-:Y:S02]  /*62d0*/  ISETP.NE.AND.EX P0, PT, R15, RZ, PT, P0 ;  /* 0x000000ff0f00720c */ /* 0x000fe40003f05300 */
[----:B0-----:R-:W-:-:S05]  /*62e0*/  I2FP.F32.U32 R6, R20 ;  /* 0x0000001400067245 */ /* 0x001fca0000201000 */
[----:B------:R-:W-:-:S04]  /*62f0*/  FMUL R6, R6, UR6 ;  /* 0x0000000606067c20 */ /* 0x000fc80008400000 */
[----:B------:R0:W2:Y:S02]  /*6300*/  F2I.U32.TRUNC.NTZ R21, R6 ;  /* 0x0000000600157305 */ /* 0x0000a4000020f000 */
[----:B----4-:R-:W-:Y:S05]  /*6310*/  @!P0 BRA `(.L_x_132) ;  /* 0x0000000000288947 */ /* 0x010fea0003800000 */
[----:B------:R-:W4:Y:S02]  /*6320*/  LDC R7, c[0x0][0x634] ;  /* 0x00018d00ff077b82 */ /* 0x000f240000000800 */
[----:B----4-:R-:W-:-:S05]  /*6330*/  IADD3 R11, P0, R2, R7, RZ ;  /* 0x00000007020b7210 */ /* 0x010fca0007f1e0ff */
[----:B------:R-:W-:-:S04]  /*6340*/  IMAD.X R17, RZ, RZ, R3, P0 ;  /* 0x000000ffff117224 */ /* 0x000fc800000e0603 */
[----:B0-----:R-:W-:-:S04]  /*6350*/  IMAD.WIDE.U32 R6, R17, R14, RZ ;  /* 0x0000000e11067225 */ /* 0x001fc800078e00ff */
[----:B-----5:R-:W-:-:S04]  /*6360*/  IMAD.WIDE.U32 R8, P0, R11, R15, R6 ;  /* 0x0000000f0b087225 */ /* 0x020fc80007800006 */
[----:B------:R-:W-:-:S04]  /*6370*/  IMAD.WIDE.U32 R6, R11, R14, RZ ;  /* 0x0000000e0b067225 */ /* 0x000fc800078e00ff */
[----:B------:R-:W-:Y:S01]  /*6380*/  IMAD.X R13, RZ, RZ, RZ, P0 ;  /* 0x000000ffff0d7224 */ /* 0x000fe200000e06ff */
[----:B------:R-:W-:Y:S01]  /*6390*/  IADD3 RZ, P0, R7, R8, RZ ;  /* 0x0000000807ff7210 */ /* 0x000fe20007f1e0ff */
[----:B------:R-:W-:-:S04]  /*63a0*/  IMAD.MOV.U32 R12, RZ, RZ, R9 ;  /* 0x000000ffff0c7224 */ /* 0x000fc800078e0009 */
[----:B------:R-:W-:-:S08]  /*63b0*/  IMAD.WIDE.U32.X R12, R17, R15, R12, P0 ;  /* 0x0000000f110c7225 */ /* 0x000fd000000e040c */
.L_x_132:
[----:B------:R-:W4:Y:S01]  /*63c0*/  LDC.64 R28, c[0x0][0x640] ;  /* 0x00019000ff1c7b82 */ /* 0x000f220000000a00 */
[-C--:B-1----:R-:W-:Y:S01]  /*63d0*/  SHF.R.U64 R97, R12, R16.reuse, R13 ;  /* 0x000000100c617219 */ /* 0x082fe2000000120d */
[----:B--2---:R-:W-:Y:S01]  /*63e0*/  IMAD.MOV R21, RZ, RZ, -R21 ;  /* 0x000000ffff157224 */ /* 0x004fe200078e0a15 */
[----:B0-----:R-:W-:Y:S01]  /*63f0*/  SHF.R.U32.HI R6, RZ, R16, R13 ;  /* 0x00000010ff067219 */ /* 0x001fe2000001160d */
[----:B------:R-:W-:Y:S01]  /*6400*/  ULDC UR6, c[0x0][0x154] ;  /* 0x0000550000067ab9 */ /* 0x000fe20000000800 */
[----:B------:R-:W-:Y:S01]  /*6410*/  IADD3 R9, P0, RZ, -R97, RZ ;  /* 0x80000061ff097210 */ /* 0x000fe20007f1e0ff */
[----:B------:R-:W-:Y:S02]  /*6420*/  IMAD R21, R23, R21, R20 ;  /* 0x0000001517157224 */ /* 0x000fe400078e0214 */
[----:B------:R-:W0:Y:S01]  /*6430*/  LDC R12, c[0x0][0x618] ;  /* 0x00018600ff0c7b82 */ /* 0x000e220000000800 */
[----:B------:R-:W-:Y:S02]  /*6440*/  IMAD.MOV.U32 R11, RZ, RZ, 0x1 ;  /* 0x00000001ff0b7424 */ /* 0x000fe400078e00ff */
[----:B------:R-:W-:-:S04]  /*6450*/  IMAD.X R7, RZ, RZ, ~R6, P0 ;  /* 0x000000ffff077224 */ /* 0x000fc800000e0e06 */
[-C--:B-----5:R-:W-:Y:S01]  /*6460*/  IMAD R8, R7, R18.reuse, RZ ;  /* 0x0000001207087224 */ /* 0x0a0fe200078e02ff */
[----:B------:R-:W1:Y:S01]  /*6470*/  LDC R24, c[0x0][0x608] ;  /* 0x00018200ff187b82 */ /* 0x000e620000000800 */
[----:B------:R-:W-:-:S04]  /*6480*/  IMAD.WIDE.U32 R6, R9, R18, R2 ;  /* 0x0000001209067225 */ /* 0x000fc800078e0002 */
[----:B------:R-:W-:Y:S01]  /*6490*/  IMAD R9, R9, R19, R8 ;  /* 0x0000001309097224 */ /* 0x000fe200078e0208 */
[----:B------:R-:W-:Y:S02]  /*64a0*/  I2FP.F32.U32 R8, R22 ;  /* 0x0000001600087245 */ /* 0x000fe40000201000 */
[----:B---3--:R-:W2:Y:S01]  /*64b0*/  LDC R26, c[0x0][0x658] ;  /* 0x00019600ff1a7b82 */ /* 0x008ea20000000800 */
[----:B------:R-:W-:Y:S01]  /*64c0*/  IMAD.IADD R7, R7, 0x1, R9 ;  /* 0x0000000107077824 */ /* 0x000fe200078e0209 */
[----:B----4-:R-:W-:Y:S01]  /*64d0*/  ISETP.NE.U32.AND P0, PT, R28, RZ, PT ;  /* 0x000000ff1c00720c */ /* 0x010fe20003f05070 */
[----:B------:R-:W-:Y:S01]  /*64e0*/  FMUL R8, R8, UR6 ;  /* 0x0000000608087c20 */ /* 0x000fe20008400000 */
[----:B------:R-:W-:Y:S02]  /*64f0*/  IMAD.MOV.U32 R9, RZ, RZ, -0x1 ;  /* 0xffffffffff097424 */ /* 0x000fe400078e00ff */
[----:B------:R-:W-:Y:S01]  /*6500*/  ISETP.NE.AND.EX P0, PT, R29, RZ, PT, P0 ;  /* 0x000000ff1d00720c */ /* 0x000fe20003f05300 */
[----:B------:R3:W4:Y:S01]  /*6510*/  F2I.U32.TRUNC.NTZ R17, R8 ;  /* 0x0000000800117305 */ /* 0x000722000020f000 */
[----:B------:R-:W3:Y:S01]  /*6520*/  LDC R19, c[0x0][0x148] ;  /* 0x00005200ff137b82 */ /* 0x000ee20000000800 */
[----:B0-----:R-:W-:-:S02]  /*6530*/  SHF.R.U64 R16, R6, R12, R7 ;  /* 0x0000000c06107219 */ /* 0x001fc40000001207 */
[----:B------:R-:W-:-:S05]  /*6540*/  SHF.R.U32.HI R7, RZ, R12, R7 ;  /* 0x0000000cff077219 */ /* 0x000fca0000011607 */
[----:B------:R-:W0:Y:S01]  /*6550*/  LDC R20, c[0x0][0x600] ;  /* 0x00018000ff147b82 */ /* 0x000e220000000800 */
[-CC-:B-1----:R-:W-:Y:S02]  /*6560*/  SHF.R.U64 R14, R16, R24.reuse, R7.reuse ;  /* 0x00000018100e7219 */ /* 0x182fe40000001207 */
[----:B------:R-:W-:-:S05]  /*6570*/  SHF.R.U32.HI R7, RZ, R24, R7 ;  /* 0x00000018ff077219 */ /* 0x000fca0000011607 */
[----:B------:R-:W1:Y:S01]  /*6580*/  LDC R25, c[0x0][0x648] ;  /* 0x00019200ff197b82 */ /* 0x000e620000000800 */
[-CC-:B--2---:R-:W-:Y:S02]  /*6590*/  SHF.R.U64 R18, R14, R26.reuse, R7.reuse ;  /* 0x0000001a0e127219 */ /* 0x184fe40000001207 */
[-C--:B------:R-:W-:Y:S02]  /*65a0*/  SHF.L.U32 R9, R9, R26.reuse, RZ ;  /* 0x0000001a09097219 */ /* 0x080fe400000006ff */
[-C--:B------:R-:W-:Y:S01]  /*65b0*/  SHF.R.U32.HI R7, RZ, R26.reuse, R7 ;  /* 0x0000001aff077219 */ /* 0x080fe20000011607 */
[----:B------:R-:W-:Y:S01]  /*65c0*/  IMAD.MOV.U32 R6, RZ, RZ, R18 ;  /* 0x000000ffff067224 */ /* 0x000fe200078e0012 */
[----:B------:R-:W-:Y:S01]  /*65d0*/  SHF.L.U32 R26, R11, R26, RZ ;  /* 0x0000001a0b1a7219 */ /* 0x000fe200000006ff */
[----:B------:R-:W2:Y:S01]  /*65e0*/  LDC R27, c[0x0][0x638] ;  /* 0x00018e00ff1b7b82 */ /* 0x000ea20000000800 */
[----:B------:R-:W-:-:S07]  /*65f0*/  LOP3.LUT R23, RZ, R9, RZ, 0x33, !PT ;  /* 0x00000009ff177212 */ /* 0x000fce00078e33ff */
[----:B------:R-:W0:Y:S01]  /*6600*/  LDC R30, c[0x0][0x610] ;  /* 0x00018400ff1e7b82 */ /* 0x000e220000000800 */
[----:B----4-:R-:W-:Y:S05]  /*6610*/  @!P0 BRA `(.L_x_133) ;  /* 0x0000000000288947 */ /* 0x010fea0003800000 */
[----:B------:R-:W4:Y:S02]  /*6620*/  LDC R11, c[0x0][0x64c] ;  /* 0x00019300ff0b7b82 */ /* 0x000f240000000800 */
[----:B----4-:R-:W-:-:S05]  /*6630*/  IADD3 R11, P0, R18, R11, RZ ;  /* 0x0000000b120b7210 */ /* 0x010fca0007f1e0ff */
[----:B------:R-:W-:-:S04]  /*6640*/  IMAD.X R15, RZ, RZ, R7, P0 ;  /* 0x000000ffff0f7224 */ /* 0x000fc800000e0607 */
[----:B------:R-:W-:-:S04]  /*6650*/  IMAD.WIDE.U32 R6, R15, R28, RZ ;  /* 0x0000001c0f067225 */ /* 0x000fc800078e00ff */
[----:B---3--:R-:W-:-:S04]  /*6660*/  IMAD.WIDE.U32 R8, P0, R11, R29, R6 ;  /* 0x0000001d0b087225 */ /* 0x008fc80007800006 */
[----:B------:R-:W-:-:S04]  /*6670*/  IMAD.WIDE.U32 R6, R11, R28, RZ ;  /* 0x0000001c0b067225 */ /* 0x000fc800078e00ff */
[----:B------:R-:W-:Y:S01]  /*6680*/  IMAD.X R13, RZ, RZ, RZ, P0 ;  /* 0x000000ffff0d7224 */ /* 0x000fe200000e06ff */
[----:B------:R-:W-:Y:S01]  /*6690*/  IADD3 RZ, P0, R7, R8, RZ ;  /* 0x0000000807ff7210 */ /* 0x000fe20007f1e0ff */
[----:B------:R-:W-:-:S04]  /*66a0*/  IMAD.MOV.U32 R12, RZ, RZ, R9 ;  /* 0x000000ffff0c7224 */ /* 0x000fc800078e0009 */
[----:B------:R-:W-:-:S08]  /*66b0*/  IMAD.WIDE.U32.X R6, R15, R29, R12, P0 ;  /* 0x0000001d0f067225 */ /* 0x000fd000000e040c */
.L_x_133:
[----:B-1----:R-:W-:Y:S01]  /*66c0*/  SHF.R.U64 R6, R6, R25, R7 ;  /* 0x0000001906067219 */ /* 0x002fe20000001207 */
[----:B0-----:R-:W-:Y:S01]  /*66d0*/  VIADD R11, R20, 0xffffffff ;  /* 0xffffffff140b7836 */ /* 0x001fe20000000000 */
[----:B------:R-:W-:Y:S01]  /*66e0*/  LOP3.LUT R9, R14, R23, RZ, 0xc0, !PT ;  /* 0x000000170e097212 */ /* 0x000fe200078ec0ff */
[----:B------:R-:W-:Y:S02]  /*66f0*/  IMAD.MOV R17, RZ, RZ, -R17 ;  /* 0x000000ffff117224 */ /* 0x000fe400078e0a11 */
[----:B------:R-:W-:Y:S02]  /*6700*/  IMAD.MOV R7, RZ, RZ, -R6 ;  /* 0x000000ffff077224 */ /* 0x000fe400078e0a06 */
[----:B------:R-:W-:Y:S01]  /*6710*/  IMAD R28, R26, R6, R9 ;  /* 0x000000061a1c7224 */ /* 0x000fe200078e0209 */
[----:B------:R-:W-:Y:S01]  /*6720*/  LOP3.LUT R9, R16, R11, RZ, 0xc0, !PT ;  /* 0x0000000b10097212 */ /* 0x000fe200078ec0ff */
[----:B---3--:R-:W-:Y:S02]  /*6730*/  @P2 IMAD R21, R19, R17, R22 ;  /* 0x0000001113152224 */ /* 0x008fe400078e0216 */
[----:B--2---:R-:W-:-:S02]  /*6740*/  IMAD R6, R7, R27, R18 ;  /* 0x0000001b07067224 */ /* 0x004fc400078e0212 */
[----:B------:R-:W-:Y:S02]  /*6750*/  IMAD R28, R28, R30, R21 ;  /* 0x0000001e1c1c7224 */ /* 0x000fe400078e0215 */
[----:B------:R-:W-:Y:S02]  /*6760*/  IMAD R7, R6, R20, R9 ;  /* 0x0000001406077224 */ /* 0x000fe400078e0209 */
[----:B------:R-:W-:-:S03]  /*6770*/  IMAD.MOV.U32 R8, RZ, RZ, 0x1 ;  /* 0x00000001ff087424 */ /* 0x000fc600078e00ff */
[----:B------:R-:W-:Y:S02]  /*6780*/  SEL R103, R7, R28, !P2 ;  /* 0x0000001c07677207 */ /* 0x000fe40005000000 */
[----:B------:R-:W-:Y:S02]  /*6790*/  PRMT R6, R8, 0x7610, R6 ;  /* 0x0000761008067816 */ /* 0x000fe40000000006 */
[----:B------:R-:W-:-:S07]  /*67a0*/  SEL R28, R28, R7, !P2 ;  /* 0x000000071c1c7207 */ /* 0x000fce0005000000 */
.L_x_131:
[----:B------:R-:W-:Y:S01]  /*67b0*/  UIADD3 UR5, UR9, UR5, URZ ;  /* 0x0000000509057290 */ /* 0x000fe2000fffe03f */
[----:B------:R-:W-:Y:S01]  /*67c0*/  LOP3.LUT P0, RZ, R6, 0xff, RZ, 0xc0, !PT ;  /* 0x000000ff06ff7812 */ /* 0x000fe2000780c0ff */
[----:B------:R-:W-:Y:S02]  /*67d0*/  IMAD.MOV.U32 R102, RZ, RZ, R28 ;  /* 0x000000ffff667224 */ /* 0x000fe400078e001c */
[----:B------:R-:W-:Y:S02]  /*67e0*/  USHF.R.U32.HI UR6, URZ, 0x5, UR5 ;  /* 0x000000053f067899 */ /* 0x000fe40008011605 */
[----:B------:R-:W-:Y:S02]  /*67f0*/  UISETP.GT.U32.AND UP1, UPT, UR5, 0x1f, UPT ;  /* 0x0000001f0500788c */ /* 0x000fe4000bf24070 */
[----:B------:R-:W-:Y:S02]  /*6800*/  ULOP3.LUT UR6, UR6, 0x1, URZ, 0xc0, !UPT ;  /* 0x0000000106067892 */ /* 0x000fe4000f8ec03f */
[----:B------:R-:W-:-:S02]  /*6810*/  UISETP.LT.U32.AND UP1, UPT, UR9, 0x20, UP1 ;  /* 0x000000200900788c */ /* 0x000fc40008f21070 */
[----:B------:R-:W-:Y:S02]  /*6820*/  UISETP.NE.U32.AND UP0, UPT, UR6, 0x1, UPT ;  /* 0x000000010600788c */ /* 0x000fe4000bf05070 */
[----:B------:R-:W-:Y:S02]  /*6830*/  USEL UR7, URZ, 0x1, !UP1 ;  /* 0x000000013f077887 */ /* 0x000fe4000c800000 */
[----:B------:R-:W-:Y:S02]  /*6840*/  UISETP.GT.U32.AND UP0, UPT, UR9, 0x1f, !UP0 ;  /* 0x0000001f0900788c */ /* 0x000fe4000c704070 */
[----:B------:R-:W-:Y:S02]  /*6850*/  ULOP3.LUT UR5, UR5, 0x1f, URZ, 0xc0, !UPT ;  /* 0x0000001f05057892 */ /* 0x000fe4000f8ec03f */
[----:B------:R-:W-:-:S04]  /*6860*/  USEL UR6, URZ, 0x1, !UP0 ;  /* 0x000000013f067887 */ /* 0x000fc8000c000000 */
[----:B------:R-:W-:Y:S01]  /*6870*/  ULOP3.LUT UR4, UR6, UR4, UR7, 0x96, !UPT ;  /* 0x0000000406047292 */ /* 0x000fe2000f8e9607 */
[----:B------:R-:W-:Y:S11]  /*6880*/  @P0 BRA `(.L_x_134) ;  /* 0xffffffa8008c0947 */ /* 0x000ff6000383ffff */
[----:B------:R-:W-:Y:S05]  /*6890*/  EXIT ;  /* 0x000000000000794d */ /* 0x000fea0003800000 */
.L_x_4:
[----:B0-----:R-:W-:Y:S01]  /*68a0*/  ULDC.64 UR4, c[0x0][0x650] ;  /* 0x0001940000047ab9 */ /* 0x001fe20000000a00 */
        /* <DEDUP_REMOVED lines=25> */
.L_x_136:
[-CC-:B------:R-:W-:Y:S01]  /*6a40*/  SHF.R.U64 R16, R14, R18.reuse, R15.reuse ;  /* 0x000000120e107219 */ /* 0x180fe2000000120f */
[----:B------:R-:W0:Y:S01]  /*6a50*/  LDC R22, c[0x0][0x618] ;  /* 0x00018600ff167b82 */ /* 0x000e220000000800 */
[----:B------:R-:W-:Y:S01]  /*6a60*/  SHF.R.U32.HI R7, RZ, R18, R15 ;  /* 0x00000012ff077219 */ /* 0x000fe2000001160f */
[----:B------:R-:W-:Y:S01]  /*6a70*/  ULDC UR4, c[0x0][0x150] ;  /* 0x0000540000047ab9 */ /* 0x000fe20000000800 */
[----:B------:R-:W-:Y:S02]  /*6a80*/  IADD3 R9, P0, RZ, -R16, RZ ;  /* 0x80000010ff097210 */ /* 0x000fe40007f1e0ff */
[----:B------:R-:W-:-:S03]  /*6a90*/  I2FP.F32.U32 R10, R6 ;  /* 0x00000006000a7245 */ /* 0x000fc60000201000 */
[----:B------:R-:W1:Y:S01]  /*6aa0*/  LDC.64 R24, c[0x0][0x640] ;  /* 0x00019000ff187b82 */ /* 0x000e620000000a00 */
[----:B------:R-:W-:Y:S02]  /*6ab0*/  IMAD.X R7, RZ, RZ, ~R7, P0 ;  /* 0x000000ffff077224 */ /* 0x000fe400000e0e07 */
[----:B------:R-:W-:Y:S01]  /*6ac0*/  FMUL R13, R10, UR4 ;  /* 0x000000040a0d7c20 */ /* 0x000fe20008400000 */
[----:B------:R-:W-:Y:S01]  /*6ad0*/  IMAD.WIDE.U32 R10, R9, R20, R2 ;  /* 0x00000014090a7225 */ /* 0x000fe200078e0002 */
[----:B------:R-:W-:-:S03]  /*6ae0*/  ULDC UR4, c[0x0][0x154] ;  /* 0x0000550000047ab9 */ /* 0x000fc60000000800 */
[----:B------:R-:W-:Y:S01]  /*6af0*/  IMAD R12, R7, R20, RZ ;  /* 0x00000014070c7224 */ /* 0x000fe200078e02ff */
[----:B------:R-:W2:Y:S01]  /*6b00*/  LDC R15, c[0x0][0x144] ;  /* 0x00005100ff0f7b82 */ /* 0x000ea20000000800 */
[----:B------:R-:W3:Y:S02]  /*6b10*/  F2I.U32.TRUNC.NTZ R13, R13 ;  /* 0x0000000d000d7305 */ /* 0x000ee4000020f000 */
[----:B------:R-:W-:Y:S02]  /*6b20*/  IMAD R7, R9, R21, R12 ;  /* 0x0000001509077224 */ /* 0x000fe400078e020c */
[----:B------:R-:W-:Y:S02]  /*6b30*/  IMAD.MOV.U32 R12, RZ, RZ, 0x1 ;  /* 0x00000001ff0c7424 */ /* 0x000fe400078e00ff */
[----:B------:R-:W-:Y:S01]  /*6b40*/  IMAD.IADD R7, R11, 0x1, R7 ;  /* 0x000000010b077824 */ /* 0x000fe200078e0207 */
[----:B------:R-:W4:Y:S04]  /*6b50*/  LDC R18, c[0x0][0x608] ;  /* 0x00018200ff127b82 */ /* 0x000f280000000800 */
[----:B0-----:R-:W-:-:S02]  /*6b60*/  SHF.R.U64 R14, R10, R22, R7 ;  /* 0x000000160a0e7219 */ /* 0x001fc40000001207 */
[----:B------:R-:W-:Y:S02]  /*6b70*/  I2FP.F32.U32 R10, R8 ;  /* 0x00000008000a7245 */ /* 0x000fe40000201000 */
[----:B------:R-:W0:Y:S01]  /*6b80*/  LDC R23, c[0x0][0x658] ;  /* 0x00019600ff177b82 */ /* 0x000e220000000800 */
[----:B-1----:R-:W-:Y:S01]  /*6b90*/  ISETP.NE.U32.AND P0, PT, R24, RZ, PT ;  /* 0x000000ff1800720c */ /* 0x002fe20003f05070 */
[----:B---3--:R-:W-:Y:S01]  /*6ba0*/  IMAD.MOV R9, RZ, RZ, -R13 ;  /* 0x000000ffff097224 */ /* 0x008fe200078e0a0d */
[----:B------:R-:W-:Y:S01]  /*6bb0*/  SHF.R.U32.HI R7, RZ, R22, R7 ;  /* 0x00000016ff077219 */ /* 0x000fe20000011607 */
[----:B------:R-:W-:Y:S01]  /*6bc0*/  FMUL R10, R10, UR4 ;  /* 0x000000040a0a7c20 */ /* 0x000fe20008400000 */
[----:B------:R-:W-:-:S03]  /*6bd0*/  ISETP.NE.AND.EX P0, PT, R25, RZ, PT, P0 ;  /* 0x000000ff1900720c */ /* 0x000fc60003f05300 */
[----:B------:R-:W1:Y:S01]  /*6be0*/  LDC R21, c[0x0][0x148] ;  /* 0x00005200ff157b82 */ /* 0x000e620000000800 */
[----:B--2---:R-:W-:Y:S01]  /*6bf0*/  IMAD R22, R15, R9, R6 ;  /* 0x000000090f167224 */ /* 0x004fe200078e0206 */
[----:B------:R2:W3:Y:S06]  /*6c00*/  F2I.U32.TRUNC.NTZ R19, R10 ;  /* 0x0000000a00137305 */ /* 0x0004ec000020f000 */
[----:B------:R-:W1:Y:S01]  /*6c10*/  LDC R20, c[0x0][0x600] ;  /* 0x00018000ff147b82 */ /* 0x000e620000000800 */
[-CC-:B----4-:R-:W-:Y:S02]  /*6c20*/  SHF.R.U64 R17, R14, R18.reuse, R7.reuse ;  /* 0x000000120e117219 */ /* 0x190fe40000001207 */
[----:B------:R-:W-:Y:S01]  /*6c30*/  SHF.R.U32.HI R6, RZ, R18, R7 ;  /* 0x00000012ff067219 */ /* 0x000fe20000011607 */
[----:B------:R-:W-:-:S04]  /*6c40*/  IMAD.MOV.U32 R18, RZ, RZ, -0x1 ;  /* 0xffffffffff127424 */ /* 0x000fc800078e00ff */
[----:B------:R-:W4:Y:S01]  /*6c50*/  LDC R26, c[0x0][0x648] ;  /* 0x00019200ff1a7b82 */ /* 0x000f220000000800 */
[-C--:B0-----:R-:W-:Y:S02]  /*6c60*/  SHF.L.U32 R9, R18, R23.reuse, RZ ;  /* 0x0000001712097219 */ /* 0x081fe400000006ff */
[-CC-:B------:R-:W-:Y:S02]  /*6c70*/  SHF.R.U64 R18, R17, R23.reuse, R6.reuse ;  /* 0x0000001711127219 */ /* 0x180fe40000001206 */
[-C--:B------:R-:W-:Y:S02]  /*6c80*/  SHF.R.U32.HI R7, RZ, R23.reuse, R6 ;  /* 0x00000017ff077219 */ /* 0x080fe40000011606 */
[----:B------:R-:W-:Y:S01]  /*6c90*/  SHF.L.U32 R23, R12, R23, RZ ;  /* 0x000000170c177219 */ /* 0x000fe200000006ff */
[----:B------:R-:W0:Y:S01]  /*6ca0*/  LDC R27, c[0x0][0x638] ;  /* 0x00018e00ff1b7b82 */ /* 0x000e220000000800 */
[----:B------:R-:W-:Y:S01]  /*6cb0*/  LOP3.LUT R28, RZ, R9, RZ, 0x33, !PT ;  /* 0x00000009ff1c7212 */ /* 0x000fe200078e33ff */
[----:B------:R-:W-:-:S06]  /*6cc0*/  IMAD.MOV.U32 R6, RZ, RZ, R18 ;  /* 0x000000ffff067224 */ /* 0x000fcc00078e0012 */
[----:B------:R-:W0:Y:S01]  /*6cd0*/  LDC R29, c[0x0][0x610] ;  /* 0x00018400ff1d7b82 */ /* 0x000e220000000800 */
[----:B--23--:R-:W-:Y:S05]  /*6ce0*/  @!P0 BRA `(.L_x_137) ;  /* 0x0000000000288947 */ /* 0x00cfea0003800000 */
[----:B------:R-:W2:Y:S02]  /*6cf0*/  LDC R9, c[0x0][0x64c] ;  /* 0x00019300ff097b82 */ /* 0x000ea40000000800 */
[----:B--2---:R-:W-:-:S05]  /*6d00*/  IADD3 R9, P0, R18, R9, RZ ;  /* 0x0000000912097210 */ /* 0x004fca0007f1e0ff */
        /* <DEDUP_REMOVED lines=8> */
.L_x_137:
[----:B----4-:R-:W-:Y:S01]  /*6d90*/  SHF.R.U64 R7, R6, R26, R7 ;  /* 0x0000001a06077219 */ /* 0x010fe20000001207 */
[----:B-1----:R-:W-:Y:S01]  /*6da0*/  VIADD R13, R20, 0xffffffff ;  /* 0xffffffff140d7836 */ /* 0x002fe20000000000 */
[----:B------:R-:W-:Y:S01]  /*6db0*/  LOP3.LUT R6, R17, R28, RZ, 0xc0, !PT ;  /* 0x0000001c11067212 */ /* 0x000fe200078ec0ff */
[----:B------:R-:W-:Y:S02]  /*6dc0*/  IMAD.MOV R19, RZ, RZ, -R19 ;  /* 0x000000ffff137224 */ /* 0x000fe400078e0a13 */
[----:B------:R-:W-:Y:S02]  /*6dd0*/  IMAD.MOV R9, RZ, RZ, -R7 ;  /* 0x000000ffff097224 */ /* 0x000fe400078e0a07 */
[----:B------:R-:W-:Y:S01]  /*6de0*/  IMAD R11, R23, R7, R6 ;  /* 0x00000007170b7224 */ /* 0x000fe200078e0206 */
[----:B------:R-:W-:Y:S01]  /*6df0*/  LOP3.LUT R7, R14, R13, RZ, 0xc0, !PT ;  /* 0x0000000d0e077212 */ /* 0x000fe200078ec0ff */
[----:B------:R-:W-:Y:S02]  /*6e00*/  @P2 IMAD R22, R21, R19, R8 ;  /* 0x0000001315162224 */ /* 0x000fe400078e0208 */
[----:B0-----:R-:W-:-:S02]  /*6e10*/  IMAD R6, R9, R27, R18 ;  /* 0x0000001b09067224 */ /* 0x001fc400078e0212 */
[----:B------:R-:W-:Y:S02]  /*6e20*/  IMAD R11, R11, R29, R22 ;  /* 0x0000001d0b0b7224 */ /* 0x000fe400078e0216 */
[----:B------:R-:W-:Y:S02]  /*6e30*/  IMAD R6, R6, R20, R7 ;  /* 0x0000001406067224 */ /* 0x000fe400078e0207 */
[----:B------:R-:W-:Y:S02]  /*6e40*/  IMAD.MOV.U32 R9, RZ, RZ, 0x1 ;  /* 0x00000001ff097424 */ /* 0x000fe400078e00ff */
[----:B------:R-:W-:Y:S01]  /*6e50*/  IMAD.MOV.U32 R10, RZ, RZ, R16 ;  /* 0x000000ffff0a7224 */ /* 0x000fe200078e0010 */
[----:B------:R-:W-:Y:S02]  /*6e60*/  SEL R15, R6, R11, !P2 ;  /* 0x0000000b060f7207 */ /* 0x000fe40005000000 */
[----:B------:R-:W-:-:S07]  /*6e70*/  SEL R11, R11, R6, !P2 ;  /* 0x000000060b0b7207 */ /* 0x000fce0005000000 */
.L_x_135:
[----:B------:R-:W-:-:S08]  /*6e80*/  NOP ;  /* 0x0000000000007918 */ /* 0x000fd00000000000 */
[----:B------:R-:W0:-:S00]  /*6e90*/  USETMAXREG.DEALLOC.CTAPOOL 0x28 ;  /* 0x00000028000079c8 */ /* 0x000e0000080e0500 */
[----:B0-----:R-:W-:-:S13]  /*6ea0*/  ISETP.NE.AND P0, PT, R5, RZ, PT ;  /* 0x000000ff0500720c */ /* 0x001fda0003f05270 */
[----:B------:R-:W-:Y:S05]  /*6eb0*/  @P0 EXIT ;  /* 0x000000000000094d */ /* 0x000fea0003800000 */
[----:B------:R-:W-:Y:S01]  /*6ec0*/  LOP3.LUT P0, RZ, R9, 0xff, RZ, 0xc0, !PT ;  /* 0x000000ff09ff7812 */ /* 0x000fe2000780c0ff */
[----:B------:R-:W-:Y:S02]  /*6ed0*/  IMAD.MOV.U32 R12, RZ, RZ, 0x1 ;  /* 0x00000001ff0c7424 */ /* 0x000fe400078e00ff */
[----:B------:R-:W-:-:S10]  /*6ee0*/  IMAD.MOV.U32 R5, RZ, RZ, RZ ;  /* 0x000000ffff057224 */ /* 0x000fd400078e00ff */
[----:B------:R-:W-:Y:S05]  /*6ef0*/  @!P0 BRA `(.L_x_138) ;  /* 0x0000000c00308947 */ /* 0x000fea0003800000 */
[----:B------:R-:W0:Y:S01]  /*6f00*/  LDC R5, c[0x0][0x28c] ;  /* 0x0000a300ff057b82 */ /* 0x000e220000000800 */
[----:B------:R-:W-:Y:S01]  /*6f10*/  ULDC UR5, c[0x0][0x600] ;  /* 0x0001800000057ab9 */ /* 0x000fe20000000800 */
[----:B------:R-:W-:Y:S01]  /*6f20*/  ULDC UR4, c[0x0][0xc] ;  /* 0x0000030000047ab9 */ /* 0x000fe20000000800 */
[----:B------:R-:W-:Y:S01]  /*6f30*/  UIADD3 UR16, UR5, -0x1, URZ ;  /* 0xffffffff05107890 */ /* 0x000fe2000fffe03f */
[C---:B------:R-:W-:Y:S01]  /*6f40*/  LOP3.LUT P4, RZ, R0.reuse, 0x7f, RZ, 0xc0, !PT ;  /* 0x0000007f00ff7812 */ /* 0x040fe2000788c0ff */
[----:B------:R-:W-:Y:S01]  /*6f50*/  ULDC UR6, c[0x0][0x658] ;  /* 0x0001960000067ab9 */ /* 0x000fe20000000800 */
[----:B------:R-:W-:Y:S01]  /*6f60*/  ULDC UR5, c[0x0][0x10] ;  /* 0x0000040000057ab9 */ /* 0x000fe20000000800 */
[----:B------:R-:W-:Y:S01]  /*6f70*/  UMOV UR7, 0xffffffff ;  /* 0xffffffff00077882 */ /* 0x000fe20000000000 */
[----:B------:R-:W-:Y:S01]  /*6f80*/  UMOV UR8, 0x1 ;  /* 0x0000000100087882 */ /* 0x000fe20000000000 */
[----:B------:R-:W-:Y:S01]  /*6f90*/  UIMAD.WIDE.U32 UR4, UR4, UR5, URZ ;  /* 0x00000005040472a5 */ /* 0x000fe2000f8e003f */
[----:B------:R-:W-:Y:S01]  /*6fa0*/  LOP3.LUT P0, RZ, R0, 0x1f, RZ, 0xc0, !PT ;  /* 0x0000001f00ff7812 */ /* 0x000fe2000780c0ff */
[----:B------:R-:W-:Y:S01]  /*6fb0*/  USHF.L.U32 UR7, UR7, UR6, URZ ;  /* 0x0000000607077299 */ /* 0x000fe2000800063f */
[----:B------:R-:W-:Y:S01]  /*6fc0*/  BSSY B0, `(.L_x_138) ;  /* 0x00000bf000007945 */ /* 0x000fe20003800000 */
[----:B------:R-:W-:Y:S01]  /*6fd0*/  USHF.L.U32 UR18, UR8, UR6, URZ ;  /* 0x0000000608127299 */ /* 0x000fe2000800063f */
[----:B------:R-:W-:Y:S01]  /*6fe0*/  IMAD.MOV.U32 R14, RZ, RZ, 0x1 ;  /* 0x00000001ff0e7424 */ /* 0x000fe200078e00ff */
[----:B------:R-:W-:Y:S01]  /*6ff0*/  LOP3.LUT R17, R4, 0x2, RZ, 0xfc, !PT ;  /* 0x0000000204117812 */ /* 0x000fe200078efcff */
[----:B------:R-:W-:Y:S01]  /*7000*/  ULDC UR6, c[0x0][0x14] ;  /* 0x0000050000067ab9 */ /* 0x000fe20000000800 */
[----:B------:R-:W-:Y:S01]  /*7010*/  PLOP3.LUT P0, PT, P0, P4, PT, 0x8a, 0x0 ;  /* 0x000000000000781c */ /* 0x000fe20000709172 */
[----:B------:R-:W-:Y:S01]  /*7020*/  UIMAD.WIDE.U32 UR20, UR4, UR6, URZ ;  /* 0x00000006041472a5 */ /* 0x000fe2000f8e003f */
[----:B------:R-:W-:Y:S01]  /*7030*/  IMAD.MOV.U32 R12, RZ, RZ, 0x1 ;  /* 0x00000001ff0c7424 */ /* 0x000fe200078e00ff */
[----:B------:R-:W-:-:S02]  /*7040*/  UIMAD UR13, UR5, UR6, URZ ;  /* 0x00000006050d72a4 */ /* 0x000fc4000f8e023f */
[----:B------:R-:W-:Y:S01]  /*7050*/  ULOP3.LUT UR17, URZ, UR7, URZ, 0x33, !UPT ;  /* 0x000000073f117292 */ /* 0x000fe2000f8e333f */
[----:B0-----:R-:W-:Y:S01]  /*7060*/  VIADD R5, R5, 0x1f ;  /* 0x0000001f05057836 */ /* 0x001fe20000000000 */
[----:B------:R-:W-:Y:S01]  /*7070*/  UIADD3 UR13, UR21, UR13, URZ ;  /* 0x0000000d150d7290 */ /* 0x000fe2000fffe03f */
[----:B------:R-:W-:-:S03]  /*7080*/  ULDC.64 UR22, c[0x0][0x198] ;  /* 0x0000660000167ab9 */ /* 0x000fc60000000a00 */
[----:B------:R-:W-:-:S04]  /*7090*/  SHF.R.S32.HI R6, RZ, 0x1f, R5 ;  /* 0x0000001fff067819 */ /* 0x000fc80000011405 */
[----:B------:R-:W-:Y:S01]  /*70a0*/  LEA.HI R6, R6, R5, RZ, 0x5 ;  /* 0x0000000506067211 */ /* 0x000fe200078f28ff */
[----:B------:R-:W-:-:S03]  /*70b0*/  IMAD.MOV.U32 R5, RZ, RZ, RZ ;  /* 0x000000ffff057224 */ /* 0x000fc600078e00ff */
[----:B------:R-:W-:-:S05]  /*70c0*/  SHF.R.S32.HI R16, RZ, 0x5, R6 ;  /* 0x00000005ff107819 */ /* 0x000fca0000011406 */
[----:B------:R-:W-:-:S07]  /*70d0*/  VIADD R13, R16, 0x1 ;  /* 0x00000001100d7836 */ /* 0x000fce0000000000 */
.L_x_150:
[----:B------:R-:W-:-:S03]  /*70e0*/  UMOV UR4, 0xffffffff ;  /* 0xffffffff00047882 */ /* 0x000fc60000000000 */
[----:B------:R-:W-:Y:S05]  /*70f0*/  BRA.DIV UR4, `(.L_x_139) ;  /* 0x0000001e04907947 */ /* 0x000fea000b800000 */
[----:B------:R-:W-:-:S13]  /*7100*/  ELECT P1, URZ, PT ;  /* 0x00000000003f782f */ /* 0x000fda0003820000 */
.L_x_189:
[----:B------:R-:W0:Y:S01]  /*7110*/  LDC R0, c[0x0][0x28c] ;  /* 0x0000a300ff007b82 */ /* 0x000e220000000800 */
[----:B------:R-:W-:Y:S01]  /*7120*/  BSSY B1, `(.L_x_140) ;  /* 0x0000037000017945 */ /* 0x000fe20003800000 */
[----:B0-----:R-:W-:-:S13]  /*7130*/  ISETP.LT.OR P1, PT, R0, 0x1, !P1 ;  /* 0x000000010000780c */ /* 0x001fda0004f21670 */
[----:B------:R-:W-:Y:S05]  /*7140*/  @P1 BRA `(.L_x_141) ;  /* 0x0000000000d01947 */ /* 0x000fea0003800000 */
[----:B------:R-:W-:Y:S02]  /*7150*/  IMAD R15, R15, 0x60, RZ ;  /* 0x000000600f0f7824 */ /* 0x000fe400078e02ff */
[----:B------:R-:W-:Y:S02]  /*7160*/  IMAD.SHL.U32 R11, R11, 0x80, RZ ;  /* 0x000000800b0b7824 */ /* 0x000fe400078e00ff */
[----:B------:R-:W-:Y:S02]  /*7170*/  IMAD.MOV.U32 R20, RZ, RZ, RZ ;  /* 0x000000ffff147224 */ /* 0x000fe400078e00ff */
[----:B------:R-:W-:Y:S02]  /*7180*/  IMAD.MOV.U32 R0, RZ, RZ, R13 ;  /* 0x000000ffff007224 */ /* 0x000fe400078e000d */
[----:B------:R-:W-:Y:S02]  /*7190*/  IMAD.MOV.U32 R6, RZ, RZ, R12 ;  /* 0x000000ffff067224 */ /* 0x000fe400078e000c */
[----:B------:R-:W-:-:S07]  /*71a0*/  IMAD.MOV.U32 R7, RZ, RZ, R5 ;  /* 0x000000ffff077224 */ /* 0x000fce00078e0005 */
.L_x_145:
[----:B------:R-:W0:Y:S01]  /*71b0*/  S2R R9, SR_CgaCtaId ;  /* 0x0000000000097919 */ /* 0x000e220000008800 */
[----:B------:R-:W-:-:S04]  /*71c0*/  MOV R8, 0x400 ;  /* 0x0000040000087802 */ /* 0x000fc80000000f00 */
[----:B0-----:R-:W-:Y:S02]  /*71d0*/  LEA R18, R9, R8, 0x18 ;  /* 0x0000000809127211 */ /* 0x001fe400078ec0ff */
[----:B------:R-:W-:Y:S01]  /*71e0*/  SHF.L.U32 R8, R6, 0x1f, RZ ;  /* 0x0000001f06087819 */ /* 0x000fe200000006ff */
[----:B------:R-:W0:Y:S02]  /*71f0*/  @!P4 LDC R9, c[0x0][0x500] ;  /* 0x00014000ff09cb82 */ /* 0x000e240000000800 */
[----:B------:R-:W-:-:S04]  /*7200*/  IMAD R19, R7, 0x8, R18 ;  /* 0x0000000807137824 */ /* 0x000fc800078e0212 */
[----:B------:R-:W1:Y:S02]  /*7210*/  SYNCS.PHASECHK.TRANS64.TRYWAIT P1, [R19+URZ+0x100], R8 ;  /* 0x00010008130075a7 */ /* 0x000e64000802017f */
[----:B-1----:R-:W-:Y:S05]  /*7220*/  @!P1 BRA `(.L_x_142) ;  /* 0x0000001c00649947 */ /* 0x002fea0003800000 */
.L_x_190:
[----:B-1----:R-:W-:Y:S01]  /*7230*/  PRMT R8, R17, 0x9910, RZ ;  /* 0x0000991011087816 */ /* 0x002fe200000000ff */
[----:B0-----:R0:W-:Y:S03]  /*7240*/  @!P4 SYNCS.ARRIVE.TRANS64 RZ, [R19+URZ], R9 ;  /* 0x0000000913ffc9a7 */ /* 0x0011e6000800003f */
[----:B------:R-:W-:-:S13]  /*7250*/  ISETP.NE.AND P1, PT, R8, 0x2, PT ;  /* 0x000000020800780c */ /* 0x000fda0003f25270 */
[----:B0-----:R-:W-:Y:S05]  /*7260*/  @P1 BRA `(.L_x_143) ;  /* 0x0000000000041947 */ /* 0x001fea0003800000 */
[----:B------:R-:W-:Y:S01]  /*7270*/  BPT.TRAP 0x1 ;  /* 0x000000040000795c */ /* 0x000fe20000300000 */
.L_x_143:
[----:B------:R-:W-:Y:S05]  /*7280*/  @P0 BRA `(.L_x_144) ;  /* 0x0000000000040947 */ /* 0x000fea0003800000 */
[----:B------:R-:W-:Y:S01]  /*7290*/  BPT.TRAP 0x1 ;  /* 0x000000040000795c */ /* 0x000fe20000300000 */
.L_x_144:
[--C-:B------:R-:W-:Y:S01]  /*72a0*/  IMAD R8, R7, 0x1000, R18.reuse ;  /* 0x0000100007087824 */ /* 0x100fe200078e0212 */
[----:B------:R-:W-:Y:S01]  /*72b0*/  R2UR UR9, R19 ;  /* 0x00000000130972ca */ /* 0x000fe200000e0000 */
[C---:B------:R-:W-:Y:S01]  /*72c0*/  IMAD R18, R7.reuse, 0xc00, R18 ;  /* 0x00000c0007127824 */ /* 0x040fe200078e0212 */
[----:B------:R-:W-:Y:S01]  /*72d0*/  UIADD3 UR4, UP0, UR22, 0xf0, URZ ;  /* 0x000000f016047890 */ /* 0x000fe2000ff1e03f */
[----:B------:R-:W-:Y:S01]  /*72e0*/  VIADD R0, R0, 0xffffffff ;  /* 0xffffffff00007836 */ /* 0x000fe20000000000 */
[----:B------:R-:W-:Y:S01]  /*72f0*/  R2UR UR5, R8 ;  /* 0x00000000080572ca */ /* 0x000fe200000e0000 */
[----:B------:R-:W-:Y:S01]  /*7300*/  UIADD3 UR24, UP1, UR22, 0x1f0, URZ ;  /* 0x000001f016187890 */ /* 0x000fe2000ff3e03f */
[----:B------:R-:W-:Y:S01]  /*7310*/  R2UR UR8, R18 ;  /* 0x00000000120872ca */ /* 0x000fe200000e0000 */
[----:B------:R-:W-:Y:S01]  /*7320*/  VIADD R7, R7, 0x1 ;  /* 0x0000000107077836 */ /* 0x000fe20000000000 */
[----:B------:R-:W-:Y:S01]  /*7330*/  R2UR UR11, R11 ;  /* 0x000000000b0b72ca */ /* 0x000fe200000e0000 */
[----:B------:R-:W-:Y:S01]  /*7340*/  UIADD3.X UR25, URZ, UR23, URZ, UP1, !UPT ;  /* 0x000000173f197290 */ /* 0x000fe20008ffe43f */
[----:B------:R-:W-:Y:S01]  /*7350*/  R2UR UR10, R20 ;  /* 0x00000000140a72ca */ /* 0x000fe200000e0000 */
[----:B------:R-:W-:Y:S01]  /*7360*/  UMOV UR6, 0x0 ;  /* 0x0000000000067882 */ /* 0x000fe20000000000 */
[----:B------:R-:W-:Y:S01]  /*7370*/  R2UR UR12, R10 ;  /* 0x000000000a0c72ca */ /* 0x000fe200000e0000 */
[----:B------:R-:W-:Y:S01]  /*7380*/  UMOV UR7, 0x10000000 ;  /* 0x1000000000077882 */ /* 0x000fe20000000000 */
[----:B------:R-:W-:Y:S01]  /*7390*/  R2UR UR19, R15 ;  /* 0x000000000f1372ca */ /* 0x000fe200000e0000 */
[----:B------:R-:W-:Y:S01]  /*73a0*/  VIADD R20, R20, 0x20 ;  /* 0x0000002014147836 */ /* 0x000fe20000000000 */
[----:B------:R-:W-:Y:S01]  /*73b0*/  ISETP.GT.AND P3, PT, R0, 0x1, PT ;  /* 0x000000010000780c */ /* 0x000fe20003f64270 */
[----:B------:R-:W-:Y:S01]  /*73c0*/  UIADD3 UR14, UR5, 0x300, URZ ;  /* 0x00000300050e7890 */ /* 0x000fe2000fffe03f */
[----:B------:R-:W-:Y:S01]  /*73d0*/  ISETP.NE.AND P1, PT, R7, 0x20, PT ;  /* 0x000000200700780c */ /* 0x000fe20003f25270 */
[----:B------:R-:W-:-:S02]  /*73e0*/  UIADD3.X UR5, URZ, UR23, URZ, UP0, !UPT ;  /* 0x000000173f057290 */ /* 0x000fc400087fe43f */
[----:B------:R-:W-:Y:S01]  /*73f0*/  UIADD3 UR15, UR8, 0x20300, URZ ;  /* 0x00020300080f7890 */ /* 0x000fe2000fffe03f */
[----:B------:R-:W-:Y:S02]  /*7400*/  SEL R9, RZ, 0x1, P1 ;  /* 0x00000001ff097807 */ /* 0x000fe40000800000 */
[----:B------:R-:W-:Y:S01]  /*7410*/  UMOV UR8, UR14 ;  /* 0x0000000e00087c82 */ /* 0x000fe20008000000 */
[----:B------:R-:W-:Y:S02]  /*7420*/  SEL R7, R7, RZ, P1 ;  /* 0x000000ff07077207 */ /* 0x000fe40000800000 */
[----:B------:R-:W-:Y:S01]  /*7430*/  LOP3.LUT R6, R6, R9, RZ, 0x3c, !PT ;  /* 0x0000000906067212 */ /* 0x000fe200078e3cff */
[----:B------:R0:W-:Y:S02]  /*7440*/  UTMALDG.3D [UR8], [UR4], desc[UR6] ;  /* 0x00000608040075b4 */ /* 0x0001e40008011000 */
[----:B0-----:R-:W-:Y:S01]  /*7450*/  UMOV UR8, UR15 ;  /* 0x0000000f00087c82 */ /* 0x001fe20008000000 */
[----:B------:R-:W-:-:S02]  /*7460*/  UMOV UR11, UR19 ;  /* 0x00000013000b7c82 */ /* 0x000fc40008000000 */
[----:B------:R0:W-:Y:S02]  /*7470*/  UTMALDG.3D [UR8], [UR24], desc[UR6] ;  /* 0x00000608180075b4 */ /* 0x0001e40008011000 */
[----:B0-----:R-:W-:Y:S05]  /*7480*/  @P3 BRA `(.L_x_145) ;  /* 0xfffffffc00483947 */ /* 0x001fea000383ffff */
.L_x_141:
[----:B------:R-:W-:Y:S05]  /*7490*/  BSYNC B1 ;  /* 0x0000000000017941 */ /* 0x000fea0003800000 */
.L_x_140:
[----:B------:R-:W-:Y:S01]  /*74a0*/  LOP3.LUT P3, RZ, R14, 0xff, RZ, 0xc0, !PT ;  /* 0x000000ff0eff7812 */ /* 0x000fe2000786c0ff */
[----:B------:R-:W-:Y:S01]  /*74b0*/  IMAD.IADD R5, R16, 0x1, R5 ;  /* 0x0000000110057824 */ /* 0x000fe200078e0205 */
[----:B------:R-:W-:Y:S01]  /*74c0*/  IADD3 R2, P5, R2, UR20, RZ ;  /* 0x0000001402027c10 */ /* 0x000fe2000ffbe0ff */
[----:B------:R-:W-:Y:S01]  /*74d0*/  ULDC.64 UR4, c[0x0][0x650] ;  /* 0x0001940000047ab9 */ /* 0x000fe20000000a00 */
[----:B------:R-:W-:Y:S01]  /*74e0*/  BSSY B1, `(.L_x_146) ;  /* 0x000006a000017945 */ /* 0x000fe20003800000 */
[----:B------:R-:W-:Y:S01]  /*74f0*/  IMAD.MOV.U32 R11, RZ, RZ, -0x1 ;  /* 0xffffffffff0b7424 */ /* 0x000fe200078e00ff */
[----:B------:R-:W-:Y:S01]  /*7500*/  ISETP.GT.U32.AND P1, PT, R5, 0x1f, PT ;  /* 0x0000001f0500780c */ /* 0x000fe20003f24070 */
[----:B------:R-:W-:Y:S01]  /*7510*/  IMAD.MOV.U32 R15, RZ, RZ, -0x1 ;  /* 0xffffffffff0f7424 */ /* 0x000fe200078e00ff */
[----:B------:R-:W-:Y:S01]  /*7520*/  SHF.R.U32.HI R0, RZ, 0x5, R5 ;  /* 0x00000005ff007819 */ /* 0x000fe20000011605 */
[----:B------:R-:W-:Y:S01]  /*7530*/  IMAD.MOV.U32 R10, RZ, RZ, -0x1 ;  /* 0xffffffffff0a7424 */ /* 0x000fe200078e00ff */
[----:B------:R-:W-:-:S02]  /*7540*/  ISETP.LT.U32.AND P1, PT, R16, 0x20, P1 ;  /* 0x000000201000780c */ /* 0x000fc40000f21070 */
[----:B------:R-:W-:Y:S01]  /*7550*/  IADD3.X R3, R3, UR13, RZ, P5, !PT ;  /* 0x0000000d03037c10 */ /* 0x000fe2000affe4ff */
[----:B------:R-:W0:Y:S01]  /*7560*/  @P3 S2R R7, SR_CgaCtaId ;  /* 0x0000000000073919 */ /* 0x000e220000008800 */
[----:B------:R-:W-:Y:S02]  /*7570*/  @P3 MOV R6, 0x400 ;  /* 0x0000040000063802 */ /* 0x000fe40000000f00 */
[----:B------:R-:W-:Y:S02]  /*7580*/  ISETP.GE.U32.AND P5, PT, R2, UR4, PT ;  /* 0x0000000402007c0c */ /* 0x000fe4000bfa6070 */
[----:B------:R-:W-:Y:S02]  /*7590*/  LOP3.LUT R0, R0, 0x1, RZ, 0xc0, !PT ;  /* 0x0000000100007812 */ /* 0x000fe400078ec0ff */
[----:B------:R-:W-:Y:S02]  /*75a0*/  LOP3.LUT R5, R5, 0x1f, RZ, 0xc0, !PT ;  /* 0x0000001f05057812 */ /* 0x000fe400078ec0ff */
[----:B------:R-:W-:-:S02]  /*75b0*/  PRMT R14, RZ, 0x7610, R14 ;  /* 0x00007610ff0e7816 */ /* 0x000fc4000000000e */
[----:B0-----:R-:W-:Y:S02]  /*75c0*/  @P3 LEA R6, R7, R6, 0x18 ;  /* 0x0000000607063211 */ /* 0x001fe400078ec0ff */
[----:B------:R-:W-:Y:S02]  /*75d0*/  SEL R7, RZ, 0x1, !P1 ;  /* 0x00000001ff077807 */ /* 0x000fe40004800000 */
[----:B------:R-:W-:Y:S01]  /*75e0*/  ISETP.GE.U32.AND.EX P1, PT, R3, UR5, PT, P5 ;  /* 0x0000000503007c0c */ /* 0x000fe2000bf26150 */
[----:B------:R0:W-:Y:S01]  /*75f0*/  @P3 SYNCS.ARRIVE.TRANS64.A1T0 RZ, [R6+URZ+0x218], RZ ;  /* 0x000218ff06ff39a7 */ /* 0x0001e2000810003f */
[----:B------:R-:W-:-:S04]  /*7600*/  ISETP.NE.U32.AND P3, PT, R0, 0x1, PT ;  /* 0x000000010000780c */ /* 0x000fc80003f65070 */
[----:B------:R-:W-:-:S04]  /*7610*/  ISETP.GT.U32.AND P3, PT, R16, 0x1f, !P3 ;  /* 0x0000001f1000780c */ /* 0x000fc80005f64070 */
[----:B------:R-:W-:-:S04]  /*7620*/  SEL R0, RZ, 0x1, !P3 ;  /* 0x00000001ff007807 */ /* 0x000fc80005800000 */
[----:B------:R-:W-:Y:S02]  /*7630*/  LOP3.LUT R12, R0, R12, R7, 0x96, !PT ;  /* 0x0000000c000c7212 */ /* 0x000fe400078e9607 */
[----:B------:R-:W-:Y:S01]  /*7640*/  PRMT R0, RZ, 0x7610, R0 ;  /* 0x00007610ff007816 */ /* 0x000fe20000000000 */
[----:B0-----:R-:W-:Y:S06]  /*7650*/  @P1 BRA `(.L_x_147) ;  /* 0x0000000400481947 */ /* 0x001fec0003800000 */
[----:B------:R-:W-:Y:S01]  /*7660*/  ULDC.64 UR4, c[0x0][0x628] ;  /* 0x00018a0000047ab9 */ /* 0x000fe20000000a00 */
[----:B------:R-:W0:Y:S01]  /*7670*/  S2R R15, SR_CTAID.X ;  /* 0x00000000000f7919 */ /* 0x000e220000002500 */
[----:B------:R-:W-:Y:S01]  /*7680*/  ISETP.NE.U32.AND P1, PT, RZ, UR4, PT ;  /* 0x00000004ff007c0c */ /* 0x000fe2000bf25070 */
[----:B------:R-:W-:Y:S01]  /*7690*/  ULDC UR7, c[0x0][0x630] ;  /* 0x00018c0000077ab9 */ /* 0x000fe20000000800 */
[----:B------:R-:W-:Y:S01]  /*76a0*/  IMAD.MOV.U32 R6, RZ, RZ, R2 ;  /* 0x000000ffff067224 */ /* 0x000fe200078e0002 */
[----:B------:R-:W1:Y:S01]  /*76b0*/  S2R R0, SR_CTAID.Y ;  /* 0x0000000000007919 */ /* 0x000e620000002600 */
[----:B------:R-:W-:Y:S01]  /*76c0*/  ISETP.NE.AND.EX P1, PT, RZ, UR5, PT, P1 ;  /* 0x00000005ff007c0c */ /* 0x000fe2000bf25310 */
[----:B------:R-:W-:-:S12]  /*76d0*/  IMAD.MOV.U32 R7, RZ, RZ, R3 ;  /* 0x000000ffff077224 */ /* 0x000fd800078e0003 */
[----:B------:R-:W-:Y:S05]  /*76e0*/  @!P1 BRA `(.L_x_148) ;  /* 0x0000000000289947 */ /* 0x000fea0003800000 */
[----:B------:R-:W-:Y:S02]  /*76f0*/  ULDC UR6, c[0x0][0x634] ;  /* 0x00018d0000067ab9 */ /* 0x000fe40000000800 */
[----:B------:R-:W-:-:S05]  /*7700*/  IADD3 R11, P1, R2, UR6, RZ ;  /* 0x00000006020b7c10 */ /* 0x000fca000ff3e0ff */
[----:B------:R-:W-:-:S04]  /*7710*/  IMAD.X R19, RZ, RZ, R3, P1 ;  /* 0x000000ffff137224 */ /* 0x000fc800008e0603 */
[----:B------:R-:W-:-:S04]  /*7720*/  IMAD.WIDE.U32 R8, R19, UR4, RZ ;  /* 0x0000000413087c25 */ /* 0x000fc8000f8e00ff */
[----:B------:R-:W-:-:S04]  /*7730*/  IMAD.WIDE.U32 R8, P1, R11, UR5, R8 ;  /* 0x000000050b087c25 */ /* 0x000fc8000f820008 */
[----:B------:R-:W-:-:S04]  /*7740*/  IMAD.WIDE.U32 R10, R11, UR4, RZ ;  /* 0x000000040b0a7c25 */ /* 0x000fc8000f8e00ff */
[----:B------:R-:W-:Y:S01]  /*7750*/  IMAD.X R7, RZ, RZ, RZ, P1 ;  /* 0x000000ffff077224 */ /* 0x000fe200008e06ff */
[----:B------:R-:W-:Y:S01]  /*7760*/  IADD3 RZ, P1, R11, R8, RZ ;  /* 0x000000080bff7210 */ /* 0x000fe20007f3e0ff */
[----:B------:R-:W-:-:S04]  /*7770*/  IMAD.MOV.U32 R6, RZ, RZ, R9 ;  /* 0x000000ffff067224 */ /* 0x000fc800078e0009 */
[----:B------:R-:W-:-:S08]  /*7780*/  IMAD.WIDE.U32.X R6, R19, UR5, R6, P1 ;  /* 0x0000000513067c25 */ /* 0x000fd000088e0406 */
.L_x_148:
[--C-:B------:R-:W-:Y:S01]  /*7790*/  SHF.R.U64 R10, R6, UR7, R7.reuse ;  /* 0x00000007060a7c19 */ /* 0x100fe20008001207 */
[----:B------:R-:W-:Y:S01]  /*77a0*/  ULDC.64 UR4, c[0x0][0x620] ;  /* 0x0001880000047ab9 */ /* 0x000fe20000000a00 */
[----:B------:R-:W-:Y:S01]  /*77b0*/  SHF.R.U32.HI R6, RZ, UR7, R7 ;  /* 0x00000007ff067c19 */ /* 0x000fe20008011607 */
[----:B------:R-:W2:Y:S01]  /*77c0*/  LDC R22, c[0x0][0x144] ;  /* 0x00005100ff167b82 */ /* 0x000ea20000000800 */
[----:B------:R-:W-:Y:S01]  /*77d0*/  IADD3 R9, P1, RZ, -R10, RZ ;  /* 0x8000000aff097210 */ /* 0x000fe20007f3e0ff */
[----:B------:R-:W-:Y:S01]  /*77e0*/  ULDC.64 UR8, c[0x0][0x640] ;  /* 0x0001900000087ab9 */ /* 0x000fe20000000a00 */
[----:B0-----:R-:W-:Y:S01]  /*77f0*/  I2FP.F32.U32 R11, R15 ;  /* 0x0000000f000b7245 */ /* 0x001fe20000201000 */
[----:B------:R-:W-:Y:S02]  /*7800*/  ULDC UR6, c[0x0][0x608] ;  /* 0x0001820000067ab9 */ /* 0x000fe40000000800 */
[----:B------:R-:W-:Y:S01]  /*7810*/  IMAD.X R6, RZ, RZ, ~R6, P1 ;  /* 0x000000ffff067224 */ /* 0x000fe200008e0e06 */
[----:B------:R-:W-:Y:S01]  /*7820*/  ISETP.NE.U32.AND P1, PT, RZ, UR8, PT ;  /* 0x00000008ff007c0c */ /* 0x000fe2000bf25070 */
[----:B------:R-:W0:Y:S02]  /*7830*/  LDC R19, c[0x0][0x148] ;  /* 0x00005200ff137b82 */ /* 0x000e240000000800 */
[----:B------:R-:W-:Y:S01]  /*7840*/  IMAD R8, R6, UR4, RZ ;  /* 0x0000000406087c24 */ /* 0x000fe2000f8e02ff */
[----:B------:R-:W-:Y:S01]  /*7850*/  ISETP.NE.AND.EX P1, PT, RZ, UR9, PT, P1 ;  /* 0x00000009ff007c0c */ /* 0x000fe2000bf25310 */
[----:B------:R-:W-:Y:S01]  /*7860*/  IMAD.WIDE.U32 R6, R9, UR4, R2 ;  /* 0x0000000409067c25 */ /* 0x000fe2000f8e0002 */
[----:B------:R-:W-:-:S03]  /*7870*/  ULDC UR4, c[0x0][0x150] ;  /* 0x0000540000047ab9 */ /* 0x000fc60000000800 */
[----:B------:R-:W-:Y:S02]  /*7880*/  IMAD R9, R9, UR5, R8 ;  /* 0x0000000509097c24 */ /* 0x000fe4000f8e0208 */
[----:B------:R-:W-:Y:S01]  /*7890*/  FMUL R8, R11, UR4 ;  /* 0x000000040b087c20 */ /* 0x000fe20008400000 */
[----:B------:R-:W-:Y:S01]  /*78a0*/  ULDC UR4, c[0x0][0x618] ;  /* 0x0001860000047ab9 */ /* 0x000fe20000000800 */
[----:B------:R-:W-:Y:S01]  /*78b0*/  ULDC UR5, c[0x0][0x154] ;  /* 0x0000550000057ab9 */ /* 0x000fe20000000800 */
[----:B------:R-:W-:-:S03]  /*78c0*/  IMAD.IADD R7, R7, 0x1, R9 ;  /* 0x0000000107077824 */ /* 0x000fc600078e0209 */
[----:B------:R-:W3:Y:S02]  /*78d0*/  F2I.U32.TRUNC.NTZ R8, R8 ;  /* 0x0000000800087305 */ /* 0x000ee4000020f000 */
[----:B------:R-:W-:Y:S02]  /*78e0*/  SHF.R.U64 R11, R6, UR4, R7 ;  /* 0x00000004060b7c19 */ /* 0x000fe40008001207 */
[----:B-1----:R-:W-:-:S05]  /*78f0*/  I2FP.F32.U32 R6, R0 ;  /* 0x0000000000067245 */ /* 0x002fca0000201000 */
[----:B------:R-:W-:Y:S01]  /*7900*/  FMUL R21, R6, UR5 ;  /* 0x0000000506157c20 */ /* 0x000fe20008400000 */
[----:B------:R-:W-:Y:S01]  /*7910*/  SHF.R.U32.HI R6, RZ, UR4, R7 ;  /* 0x00000004ff067c19 */ /* 0x000fe20008011607 */
[----:B------:R-:W-:-:S03]  /*7920*/  ULDC UR4, c[0x0][0x658] ;  /* 0x0001960000047ab9 */ /* 0x000fc60000000800 */
[--C-:B------:R-:W-:Y:S01]  /*7930*/  SHF.R.U64 R20, R11, UR6, R6.reuse ;  /* 0x000000060b147c19 */ /* 0x100fe20008001206 */
[----:B------:R-:W1:Y:S01]  /*7940*/  F2I.U32.TRUNC.NTZ R21, R21 ;  /* 0x0000001500157305 */ /* 0x000e62000020f000 */
[----:B------:R-:W-:Y:S01]  /*7950*/  SHF.R.U32.HI R7, RZ, UR6, R6 ;  /* 0x00000006ff077c19 */ /* 0x000fe20008011606 */
[----:B---3--:R-:W-:-:S03]  /*7960*/  IMAD.MOV R8, RZ, RZ, -R8 ;  /* 0x000000ffff087224 */ /* 0x008fc600078e0a08 */
[----:B------:R-:W-:Y:S01]  /*7970*/  SHF.R.U64 R18, R20, UR4, R7 ;  /* 0x0000000414127c19 */ /* 0x000fe20008001207 */
[----:B--2---:R-:W-:Y:S01]  /*7980*/  IMAD R15, R22, R8, R15 ;  /* 0x00000008160f7224 */ /* 0x004fe200078e020f */
[----:B------:R-:W-:-:S03]  /*7990*/  SHF.R.U32.HI R23, RZ, UR4, R7 ;  /* 0x00000004ff177c19 */ /* 0x000fc60008011607 */
[----:B------:R-:W-:Y:S02]  /*79a0*/  IMAD.MOV.U32 R6, RZ, RZ, R18 ;  /* 0x000000ffff067224 */ /* 0x000fe400078e0012 */
[----:B------:R-:W-:Y:S01]  /*79b0*/  IMAD.MOV.U32 R7, RZ, RZ, R23 ;  /* 0x000000ffff077224 */ /* 0x000fe200078e0017 */
[----:B-1----:R-:W-:Y:S06]  /*79c0*/  @!P1 BRA `(.L_x_149) ;  /* 0x0000000000289947 */ /* 0x002fec0003800000 */
[----:B------:R-:W-:Y:S02]  /*79d0*/  ULDC UR4, c[0x0][0x64c] ;  /* 0x0001930000047ab9 */ /* 0x000fe40000000800 */
[----:B------:R-:W-:-:S05]  /*79e0*/  IADD3 R7, P1, R18, UR4, RZ ;  /* 0x0000000412077c10 */ /* 0x000fca000ff3e0ff */
[----:B------:R-:W-:-:S04]  /*79f0*/  IMAD.X R23, RZ, RZ, R23, P1 ;  /* 0x000000ffff177224 */ /* 0x000fc800008e0617 */
[----:B------:R-:W-:-:S04]  /*7a00*/  IMAD.WIDE.U32 R8, R23, UR8, RZ ;  /* 0x0000000817087c25 */ /* 0x000fc8000f8e00ff */
[----:B------:R-:W-:-:S04]  /*7a10*/  IMAD.WIDE.U32 R8, P1, R7, UR9, R8 ;  /* 0x0000000907087c25 */ /* 0x000fc8000f820008 */
[----:B------:R-:W-:-:S04]  /*7a20*/  IMAD.WIDE.U32 R6, R7, UR8, RZ ;  /* 0x0000000807067c25 */ /* 0x000fc8000f8e00ff */
[----:B------:R-:W-:Y:S01]  /*7a30*/  IMAD.MOV.U32 R6, RZ, RZ, R9 ;  /* 0x000000ffff067224 */ /* 0x000fe200078e0009 */
[----:B------:R-:W-:Y:S01]  /*7a40*/  IADD3 RZ, P3, R7, R8, RZ ;  /* 0x0000000807ff7210 */ /* 0x000fe20007f7e0ff */
[----:B------:R-:W-:-:S04]  /*7a50*/  IMAD.X R7, RZ, RZ, RZ, P1 ;  /* 0x000000ffff077224 */ /* 0x000fc800008e06ff */
[----:B------:R-:W-:-:S08]  /*7a60*/  IMAD.WIDE.U32.X R6, R23, UR9, R6, P3 ;  /* 0x0000000917067c25 */ /* 0x000fd000098e0406 */
.L_x_149:
[----:B------:R-:W-:Y:S01]  /*7a70*/  ULDC UR4, c[0x0][0x648] ;  /* 0x0001920000047ab9 */ /* 0x000fe20000000800 */
[----:B------:R-:W-:Y:S01]  /*7a80*/  LOP3.LUT R20, R20, UR17, RZ, 0xc0, !PT ;  /* 0x0000001114147c12 */ /* 0x000fe2000f8ec0ff */
[----:B------:R-:W-:Y:S01]  /*7a90*/  IMAD.MOV R21, RZ, RZ, -R21 ;  /* 0x000000ffff157224 */ /* 0x000fe200078e0a15 */
[----:B------:R-:W-:Y:S01]  /*7aa0*/  SHF.R.U64 R7, R6, UR4, R7 ;  /* 0x0000000406077c19 */ /* 0x000fe20008001207 */
[----:B------:R-:W-:Y:S01]  /*7ab0*/  ULDC UR4, c[0x0][0x638] ;  /* 0x00018e0000047ab9 */ /* 0x000fe20000000800 */
[----:B------:R-:W-:Y:S01]  /*7ac0*/  ULDC UR5, c[0x0][0x610] ;  /* 0x0001840000057ab9 */ /* 0x000fe20000000800 */
[----:B0-----:R-:W-:Y:S02]  /*7ad0*/  @P2 IMAD R15, R19, R21, R0 ;  /* 0x00000015130f2224 */ /* 0x001fe400078e0200 */
[----:B------:R-:W-:Y:S02]  /*7ae0*/  IMAD.MOV R9, RZ, RZ, -R7 ;  /* 0x000000ffff097224 */ /* 0x000fe400078e0a07 */
[----:B------:R-:W-:Y:S01]  /*7af0*/  IMAD R20, R7, UR18, R20 ;  /* 0x0000001207147c24 */ /* 0x000fe2000f8e0214 */
[----:B------:R-:W-:Y:S01]  /*7b00*/  LOP3.LUT R7, R11, UR16, RZ, 0xc0, !PT ;  /* 0x000000100b077c12 */ /* 0x000fe2000f8ec0ff */
[----:B------:R-:W-:Y:S01]  /*7b10*/  IMAD R18, R9, UR4, R18 ;  /* 0x0000000409127c24 */ /* 0x000fe2000f8e0212 */
[----:B------:R-:W-:Y:S01]  /*7b20*/  ULDC UR4, c[0x0][0x600] ;  /* 0x0001800000047ab9 */ /* 0x000fe20000000800 */
[----:B------:R-:W-:-:S02]  /*7b30*/  IMAD R11, R20, UR5, R15 ;  /* 0x00000005140b7c24 */ /* 0x000fc4000f8e020f */
[----:B------:R-:W-:Y:S02]  /*7b40*/  IMAD R18, R18, UR4, R7 ;  /* 0x0000000412127c24 */ /* 0x000fe4000f8e0207 */
[----:B------:R-:W-:-:S03]  /*7b50*/  IMAD.MOV.U32 R0, RZ, RZ, 0x1 ;  /* 0x00000001ff007424 */ /* 0x000fc600078e00ff */
[----:B------:R-:W-:Y:S02]  /*7b60*/  SEL R15, R18, R11, !P2 ;  /* 0x0000000b120f7207 */ /* 0x000fe40005000000 */
[----:B------:R-:W-:-:S07]  /*7b70*/  SEL R11, R11, R18, !P2 ;  /* 0x000000120b0b7207 */ /* 0x000fce0005000000 */
.L_x_147:
[----:B------:R-:W-:Y:S05]  /*7b80*/  BSYNC B1 ;  /* 0x0000000000017941 */ /* 0x000fea0003800000 */
.L_x_146:
[----:B------:R-:W-:-:S13]  /*7b90*/  LOP3.LUT P1, RZ, R0, 0xff, RZ, 0xc0, !PT ;  /* 0x000000ff00ff7812 */ /* 0x000fda000782c0ff */
[----:B------:R-:W-:Y:S05]  /*7ba0*/  @P1 BRA `(.L_x_150) ;  /* 0xfffffff4004c1947 */ /* 0x000fea000383ffff */
[----:B------:R-:W-:Y:S05]  /*7bb0*/  BSYNC B0 ;  /* 0x0000000000007941 */ /* 0x000fea0003800000 */
.L_x_138:
[----:B------:R-:W-:-:S03]  /*7bc0*/  UMOV UR4, 0xffffffff ;  /* 0xffffffff00047882 */ /* 0x000fc60000000000 */
[----:B------:R-:W-:Y:S05]  /*7bd0*/  BRA.DIV UR4, `(.L_x_151) ;  /* 0x00000016040c7947 */ /* 0x000fea000b800000 */
[----:B------:R-:W-:-:S13]  /*7be0*/  ELECT P0, URZ, PT ;  /* 0x00000000003f782f */ /* 0x000fda0003800000 */
.L_x_193:
[----:B------:R-:W-:Y:S04]  /*7bf0*/  BSSY B0, `(.L_x_152) ;  /* 0x0000127000007945 */ /* 0x000fe80003800000 */
[----:B------:R-:W-:Y:S05]  /*7c00*/  @!P0 BRA `(.L_x_153) ;  /* 0x0000001000948947 */ /* 0x000fea0003800000 */
[----:B------:R-:W-:-:S04]  /*7c10*/  LOP3.LUT R4, R4, 0x2, RZ, 0xfc, !PT ;  /* 0x0000000204047812 */ /* 0x000fc800078efcff */
[----:B------:R-:W-:-:S13]  /*7c20*/  ISETP.NE.AND P0, PT, R4, 0x3, PT ;  /* 0x000000030400780c */ /* 0x000fda0003f05270 */
[----:B------:R-:W-:Y:S05]  /*7c30*/  @!P0 BRA `(.L_x_154) ;  /* 0x0000000000048947 */ /* 0x000fea0003800000 */
[----:B------:R-:W-:Y:S01]  /*7c40*/  BPT.TRAP 0x1 ;  /* 0x000000040000795c */ /* 0x000fe20000300000 */
.L_x_154:
[----:B------:R-:W0:Y:S01]  /*7c50*/  S2R R3, SR_CgaCtaId ;  /* 0x0000000000037919 */ /* 0x000e220000008800 */
[----:B------:R-:W-:Y:S02]  /*7c60*/  MOV R0, 0x400 ;  /* 0x0000040000007802 */ /* 0x000fe40000000f00 */
[----:B------:R-:W-:Y:S02]  /*7c70*/  SHF.L.U32 R2, R12, 0x1f, RZ ;  /* 0x0000001f0c027819 */ /* 0x000fe400000006ff */
[----:B0-----:R-:W-:-:S05]  /*7c80*/  LEA R0, R3, R0, 0x18 ;  /* 0x0000000003007211 */ /* 0x001fca00078ec0ff */
[----:B------:R-:W-:-:S04]  /*7c90*/  VIADD R0, R0, 0x100 ;  /* 0x0000010000007836 */ /* 0x000fc80000000000 */
[C---:B------:R-:W-:Y:S02]  /*7ca0*/  IMAD R7, R5.reuse, 0x8, R0 ;  /* 0x0000000805077824 */ /* 0x040fe400078e0200 */
[----:B------:R-:W-:Y:S02]  /*7cb0*/  VIADD R5, R5, 0x1 ;  /* 0x0000000105057836 */ /* 0x000fe40000000000 */
[----:B------:R-:W0:Y:S03]  /*7cc0*/  SYNCS.PHASECHK.TRANS64.TRYWAIT P0, [R7+URZ], R2 ;  /* 0x00000002070075a7 */ /* 0x000e26000800017f */
[----:B------:R-:W-:-:S04]  /*7cd0*/  ISETP.NE.AND P1, PT, R5, 0x20, PT ;  /* 0x000000200500780c */ /* 0x000fc80003f25270 */
[----:B------:R-:W-:Y:S02]  /*7ce0*/  SEL R3, RZ, 0x1, P1 ;  /* 0x00000001ff037807 */ /* 0x000fe40000800000 */
[----:B------:R-:W-:Y:S02]  /*7cf0*/  SEL R5, R5, RZ, P1 ;  /* 0x000000ff05057207 */ /* 0x000fe40000800000 */
[----:B------:R-:W-:-:S03]  /*7d00*/  LOP3.LUT R12, R12, R3, RZ, 0x3c, !PT ;  /* 0x000000030c0c7212 */ /* 0x000fc600078e3cff */
[----:B------:R-:W-:Y:S01]  /*7d10*/  IMAD R9, R5, 0x8, R0 ;  /* 0x0000000805097824 */ /* 0x000fe200078e0200 */
[----:B------:R-:W-:Y:S01]  /*7d20*/  SHF.L.U32 R4, R12, 0x1f, RZ ;  /* 0x0000001f0c047819 */ /* 0x000fe200000006ff */
[----:B0-----:R-:W-:Y:S06]  /*7d30*/  @!P0 BRA `(.L_x_155) ;  /* 0x0000001000d88947 */ /* 0x001fec0003800000 */
.L_x_194:
[----:B------:R-:W1:Y:S01]  /*7d40*/  SYNCS.PHASECHK.TRANS64.TRYWAIT P0, [R9+URZ], R4 ;  /* 0x00000004090075a7 */ /* 0x000e62000800017f */
[----:B0-----:R-:W-:-:S05]  /*7d50*/  VIADD R2, R5, 0x1 ;  /* 0x0000000105027836 */ /* 0x001fca0000000000 */
[----:B------:R-:W-:-:S04]  /*7d60*/  ISETP.NE.AND P1, PT, R2, 0x20, PT ;  /* 0x000000200200780c */ /* 0x000fc80003f25270 */
[----:B------:R-:W-:Y:S02]  /*7d70*/  SEL R3, RZ, 0x1, P1 ;  /* 0x00000001ff037807 */ /* 0x000fe40000800000 */
[----:B------:R-:W-:Y:S02]  /*7d80*/  SEL R7, R2, RZ, P1 ;  /* 0x000000ff02077207 */ /* 0x000fe40000800000 */
[----:B------:R-:W-:-:S03]  /*7d90*/  LOP3.LUT R12, R12, R3, RZ, 0x3c, !PT ;  /* 0x000000030c0c7212 */ /* 0x000fc600078e3cff */
[----:B------:R-:W-:Y:S01]  /*7da0*/  IMAD R6, R7, 0x8, R0 ;  /* 0x0000000807067824 */ /* 0x000fe200078e0200 */
[----:B------:R-:W-:Y:S01]  /*7db0*/  SHF.L.U32 R5, R12, 0x1f, RZ ;  /* 0x0000001f0c057819 */ /* 0x000fe200000006ff */
[----:B-1----:R-:W-:Y:S06]  /*7dc0*/  @!P0 BRA `(.L_x_156) ;  /* 0x0000001000c88947 */ /* 0x002fec0003800000 */
.L_x_195:
[----:B------:R-:W1:Y:S01]  /*7dd0*/  SYNCS.PHASECHK.TRANS64.TRYWAIT P0, [R6+URZ], R5 ;  /* 0x00000005060075a7 */ /* 0x000e62000800017f */
[----:B------:R-:W-:-:S05]  /*7de0*/  VIADD R2, R7, 0x1 ;  /* 0x0000000107027836 */ /* 0x000fca0000000000 */
[----:B------:R-:W-:-:S04]  /*7df0*/  ISETP.NE.AND P1, PT, R2, 0x20, PT ;  /* 0x000000200200780c */ /* 0x000fc80003f25270 */
[----:B------:R-:W-:Y:S02]  /*7e00*/  SEL R3, RZ, 0x1, P1 ;  /* 0x00000001ff037807 */ /* 0x000fe40000800000 */
[----:B------:R-:W-:Y:S02]  /*7e10*/  SEL R7, R2, RZ, P1 ;  /* 0x000000ff02077207 */ /* 0x000fe40000800000 */
[----:B------:R-:W-:-:S03]  /*7e20*/  LOP3.LUT R12, R12, R3, RZ, 0x3c, !PT ;  /* 0x000000030c0c7212 */ /* 0x000fc600078e3cff */
[----:B0-----:R-:W-:Y:S01]  /*7e30*/  IMAD R9, R7, 0x8, R0 ;  /* 0x0000000807097824 */ /* 0x001fe200078e0200 */
[----:B------:R-:W-:Y:S01]  /*7e40*/  SHF.L.U32 R4, R12, 0x1f, RZ ;  /* 0x0000001f0c047819 */ /* 0x000fe200000006ff */
[----:B-1----:R-:W-:Y:S06]  /*7e50*/  @!P0 BRA `(.L_x_157) ;  /* 0x0000001000b88947 */ /* 0x002fec0003800000 */
.L_x_196:
        /* <DEDUP_REMOVED lines=9> */
.L_x_197:
        /* <DEDUP_REMOVED lines=9> */
.L_x_198:
        /* <DEDUP_REMOVED lines=9> */
.L_x_199:
        /* <DEDUP_REMOVED lines=9> */
.L_x_200:
        /* <DEDUP_REMOVED lines=9> */
.L_x_201:
        /* <DEDUP_REMOVED lines=9> */
.L_x_202:
        /* <DEDUP_REMOVED lines=9> */
.L_x_203:
        /* <DEDUP_REMOVED lines=9> */
.L_x_204:
        /* <DEDUP_REMOVED lines=9> */
.L_x_205:
        /* <DEDUP_REMOVED lines=9> */
.L_x_206:
        /* <DEDUP_REMOVED lines=9> */
.L_x_207:
        /* <DEDUP_REMOVED lines=9> */
.L_x_208:
        /* <DEDUP_REMOVED lines=9> */
.L_x_209:
        /* <DEDUP_REMOVED lines=9> */
.L_x_210:
        /* <DEDUP_REMOVED lines=9> */
.L_x_211:
        /* <DEDUP_REMOVED lines=9> */
.L_x_212:
        /* <DEDUP_REMOVED lines=9> */
.L_x_213:
        /* <DEDUP_REMOVED lines=9> */
.L_x_214:
        /* <DEDUP_REMOVED lines=9> */
.L_x_215:
        /* <DEDUP_REMOVED lines=9> */
.L_x_216:
        /* <DEDUP_REMOVED lines=9> */
.L_x_217:
        /* <DEDUP_REMOVED lines=9> */
.L_x_218:
        /* <DEDUP_REMOVED lines=9> */
.L_x_219:
        /* <DEDUP_REMOVED lines=9> */
.L_x_220:
        /* <DEDUP_REMOVED lines=9> */
.L_x_221:
        /* <DEDUP_REMOVED lines=9> */
.L_x_222:
        /* <DEDUP_REMOVED lines=9> */
.L_x_223:
[----:B------:R-:W1:Y:S01]  /*8d90*/  SYNCS.PHASECHK.TRANS64.TRYWAIT P0, [R6+URZ], R5 ;  /* 0x00000005060075a7 */ /* 0x000e62000800017f */
[----:B------:R-:W-:-:S05]  /*8da0*/  VIADD R2, R7, 0x1 ;  /* 0x0000000107027836 */ /* 0x000fca0000000000 */
[----:B------:R-:W-:-:S04]  /*8db0*/  ISETP.NE.AND P1, PT, R2, 0x20, PT ;  /* 0x000000200200780c */ /* 0x000fc80003f25270 */
[----:B0-----:R-:W-:Y:S02]  /*8dc0*/  SEL R4, RZ, 0x1, P1 ;  /* 0x00000001ff047807 */ /* 0x001fe40000800000 */
[----:B------:R-:W-:Y:S02]  /*8dd0*/  SEL R3, R2, RZ, P1 ;  /* 0x000000ff02037207 */ /* 0x000fe40000800000 */
[----:B------:R-:W-:Y:S01]  /*8de0*/  LOP3.LUT R4, R11, R4, RZ, 0x3c, !PT ;  /* 0x000000040b047212 */ /* 0x000fe200078e3cff */
[----:B-1----:R-:W-:Y:S06]  /*8df0*/  @!P0 BRA `(.L_x_185) ;  /* 0x0000000c00008947 */ /* 0x002fec0003800000 */
.L_x_224:
[----:B------:R-:W-:Y:S01]  /*8e00*/  IMAD R3, R3, 0x8, R0 ;  /* 0x0000000803037824 */ /* 0x000fe200078e0200 */
[----:B------:R-:W-:-:S07]  /*8e10*/  SHF.L.U32 R0, R4, 0x1f, RZ ;  /* 0x0000001f04007819 */ /* 0x000fce00000006ff */
.L_x_186:
[----:B-1----:R1:W2:Y:S02]  /*8e20*/  SYNCS.PHASECHK.TRANS64.TRYWAIT P0, [R3+URZ], R0 ;  /* 0x00000000030075a7 */ /* 0x0022a4000800017f */
[----:B--2---:R-:W-:Y:S05]  /*8e30*/  @!P0 NANOSLEEP.SYNCS 0x989680 ;  /* 0x009896800000895d */ /* 0x004fea0003900000 */
[----:B------:R-:W2:Y:S02]  /*8e40*/  @!P0 SYNCS.PHASECHK.TRANS64 P0, [R3+URZ], R0 ;  /* 0x00000000030085a7 */ /* 0x000ea4000800007f */
[----:B--2---:R-:W-:Y:S05]  /*8e50*/  @!P0 BRA `(.L_x_186) ;  /* 0xfffffffc00f08947 */ /* 0x004fea000383ffff */
.L_x_153:
[----:B------:R-:W-:Y:S05]  /*8e60*/  BSYNC B0 ;  /* 0x0000000000007941 */ /* 0x000fea0003800000 */
.L_x_152:
[----:B------:R-:W-:Y:S05]  /*8e70*/  EXIT ;  /* 0x000000000000794d */ /* 0x000fea0003800000 */
.L_x_18:
[----:B-1----:R-:W-:-:S04]  /*8e80*/  IMAD.U32 R7, RZ, RZ, UR6 ;  /* 0x00000006ff077e24 */ /* 0x002fc8000f8e00ff */
[----:B------:R1:W3:Y:S03]  /*8e90*/  SYNCS.PHASECHK.TRANS64.TRYWAIT P0, [R7+URZ], R6 ;  /* 0x00000006070075a7 */ /* 0x0002e6000800017f */
[----:B---3--:R-:W-:Y:S05]  /*8ea0*/  @!P0 NANOSLEEP.SYNCS 0x989680 ;  /* 0x009896800000895d */ /* 0x008fea0003900000 */
[----:B------:R-:W3:Y:S02]  /*8eb0*/  @!P0 SYNCS.PHASECHK.TRANS64 P0, [R7+URZ], R6 ;  /* 0x00000006070085a7 */ /* 0x000ee4000800007f */
[----:B---3--:R-:W-:Y:S05]  /*8ec0*/  @!P0 BRA `(.L_x_18) ;  /* 0xfffffffc00ec8947 */ /* 0x008fea000383ffff */
[----:B------:R-:W-:Y:S05]  /*8ed0*/  BRA `(.L_x_17) ;  /* 0xffffff8800447947 */ /* 0x000fea000383ffff */
.L_x_24:
[----:B-1----:R-:W-:-:S04]  /*8ee0*/  IMAD.U32 R8, RZ, RZ, UR12 ;  /* 0x0000000cff087e24 */ /* 0x002fc8000f8e00ff */
[----:B------:R1:W3:Y:S03]  /*8ef0*/  SYNCS.PHASECHK.TRANS64.TRYWAIT P0, [R8+URZ], R7 ;  /* 0x00000007080075a7 */ /* 0x0002e6000800017f */
[----:B---3--:R-:W-:Y:S05]  /*8f00*/  @!P0 NANOSLEEP.SYNCS 0x989680 ;  /* 0x009896800000895d */ /* 0x008fea0003900000 */
[----:B------:R-:W3:Y:S02]  /*8f10*/  @!P0 SYNCS.PHASECHK.TRANS64 P0, [R8+URZ], R7 ;  /* 0x00000007080085a7 */ /* 0x000ee4000800007f */
[----:B---3--:R-:W-:Y:S05]  /*8f20*/  @!P0 BRA `(.L_x_24) ;  /* 0xfffffffc00ec8947 */ /* 0x008fea000383ffff */
[----:B------:R-:W-:Y:S05]  /*8f30*/  BRA `(.L_x_23) ;  /* 0xffffff9000147947 */ /* 0x000fea000383ffff */
.L_x_139:
[----:B------:R-:W-:Y:S01]  /*8f40*/  BSSY B1, `(.L_x_187) ;  /* 0x0000006000017945 */ /* 0x000fe20003800000 */
[----:B------:R-:W-:-:S07]  /*8f50*/  IMAD.MOV.U32 R0, RZ, RZ, -0x1 ;  /* 0xffffffffff007424 */ /* 0x000fce00078e00ff */
[----:B------:R-:W-:Y:S05]  /*8f60*/  WARPSYNC.COLLECTIVE R0, `(.L_x_188) ;  /* 0x00000000000c7348 */ /* 0x000fea0003c00000 */
[----:B------:R-:W-:Y:S02]  /*8f70*/  ELECT P1, UR62, PT ;  /* 0x00000000003e782f */ /* 0x000fe40003820000 */
[----:B------:R-:W-:Y:S01]  /*8f80*/  MOV R0, UR62 ;  /* 0x0000003e00007c02 */ /* 0x000fe20008000f00 */
[----:B------:R-:W-:Y:S10]  /*8f90*/  ENDCOLLECTIVE ;  /* 0x000000000000791b */ /* 0x000ff40003800000 */
.L_x_188:
[----:B------:R-:W-:Y:S05]  /*8fa0*/  BSYNC B1 ;  /* 0x0000000000017941 */ /* 0x000fea0003800000 */
.L_x_187:
[----:B------:R-:W-:Y:S05]  /*8fb0*/  BRA `(.L_x_189) ;  /* 0xffffffe000547947 */ /* 0x000fea000383ffff */
.L_x_142:
[----:B-1----:R1:W2:Y:S02]  /*8fc0*/  SYNCS.PHASECHK.TRANS64.TRYWAIT P1, [R19+URZ+0x100], R8 ;  /* 0x00010008130075a7 */ /* 0x0022a4000802017f */
[----:B--2---:R-:W-:Y:S05]  /*8fd0*/  @!P1 NANOSLEEP.SYNCS 0x989680 ;  /* 0x009896800000995d */ /* 0x004fea0003900000 */
[----:B------:R-:W2:Y:S02]  /*8fe0*/  @!P1 SYNCS.PHASECHK.TRANS64 P1, [R19+URZ+0x100], R8 ;  /* 0x00010008130095a7 */ /* 0x000ea4000802007f */
[----:B--2---:R-:W-:Y:S05]  /*8ff0*/  @!P1 BRA `(.L_x_142) ;  /* 0xfffffffc00f09947 */ /* 0x004fea000383ffff */
[----:B------:R-:W-:Y:S05]  /*9000*/  BRA `(.L_x_190) ;  /* 0xffffffe000887947 */ /* 0x000fea000383ffff */
.L_x_151:
[----:B------:R-:W-:Y:S01]  /*9010*/  BSSY B0, `(.L_x_191) ;  /* 0x0000006000007945 */ /* 0x000fe20003800000 */
[----:B------:R-:W-:-:S07]  /*9020*/  IMAD.MOV.U32 R0, RZ, RZ, -0x1 ;  /* 0xffffffffff007424 */ /* 0x000fce00078e00ff */
[----:B------:R-:W-:Y:S05]  /*9030*/  WARPSYNC.COLLECTIVE R0, `(.L_x_192) ;  /* 0x00000000000c7348 */ /* 0x000fea0003c00000 */
[----:B------:R-:W-:Y:S02]  /*9040*/  ELECT P1, UR62, PT ;  /* 0x00000000003e782f */ /* 0x000fe40003820000 */
[----:B------:R-:W-:Y:S01]  /*9050*/  MOV R0, UR62 ;  /* 0x0000003e00007c02 */ /* 0x000fe20008000f00 */
[----:B------:R-:W-:Y:S10]  /*9060*/  ENDCOLLECTIVE ;  /* 0x000000000000791b */ /* 0x000ff40003800000 */
.L_x_192:
[----:B------:R-:W-:Y:S05]  /*9070*/  BSYNC B0 ;  /* 0x0000000000007941 */ /* 0x000fea0003800000 */
.L_x_191:
[----:B------:R-:W-:Y:S01]  /*9080*/  PLOP3.LUT P0, PT, P1, PT, PT, 0x80, 0x0 ;  /* 0x000000000000781c */ /* 0x000fe20000f0f070 */
[----:B------:R-:W-:-:S12]  /*9090*/  BRA `(.L_x_193) ;  /* 0xffffffe800d47947 */ /* 0x000fd8000383ffff */
.L_x_155:
[----:B0-----:R0:W1:Y:S02]  /*90a0*/  SYNCS.PHASECHK.TRANS64.TRYWAIT P0, [R7+URZ], R2 ;  /* 0x00000002070075a7 */ /* 0x001064000800017f */
[----:B-1----:R-:W-:Y:S05]  /*90b0*/  @!P0 NANOSLEEP.SYNCS 0x989680 ;  /* 0x009896800000895d */ /* 0x002fea0003900000 */
[----:B------:R-:W1:Y:S02]  /*90c0*/  @!P0 SYNCS.PHASECHK.TRANS64 P0, [R7+URZ], R2 ;  /* 0x00000002070085a7 */ /* 0x000e64000800007f */
[----:B-1----:R-:W-:Y:S05]  /*90d0*/  @!P0 BRA `(.L_x_155) ;  /* 0xfffffffc00f08947 */ /* 0x002fea000383ffff */
[----:B------:R-:W-:Y:S05]  /*90e0*/  BRA `(.L_x_194) ;  /* 0xffffffec00147947 */ /* 0x000fea000383ffff */
.L_x_156:
[----:B0-----:R0:W1:Y:S02]  /*90f0*/  SYNCS.PHASECHK.TRANS64.TRYWAIT P0, [R9+URZ], R4 ;  /* 0x00000004090075a7 */ /* 0x001064000800017f */
[----:B-1----:R-:W-:Y:S05]  /*9100*/  @!P0 NANOSLEEP.SYNCS 0x989680 ;  /* 0x009896800000895d */ /* 0x002fea0003900000 */
[----:B------:R-:W1:Y:S02]  /*9110*/  @!P0 SYNCS.PHASECHK.TRANS64 P0, [R9+URZ], R4 ;  /* 0x00000004090085a7 */ /* 0x000e64000800007f */
[----:B-1----:R-:W-:Y:S05]  /*9120*/  @!P0 BRA `(.L_x_156) ;  /* 0xfffffffc00f08947 */ /* 0x002fea000383ffff */
[----:B------:R-:W-:Y:S05]  /*9130*/  BRA `(.L_x_195) ;  /* 0xffffffec00247947 */ /* 0x000fea000383ffff */
.L_x_157:
[----:B0-----:R0:W1:Y:S02]  /*9140*/  SYNCS.PHASECHK.TRANS64.TRYWAIT P0, [R6+URZ], R5 ;  /* 0x00000005060075a7 */ /* 0x001064000800017f */
[----:B-1----:R-:W-:Y:S05]  /*9150*/  @!P0 NANOSLEEP.SYNCS 0x989680 ;  /* 0x009896800000895d */ /* 0x002fea0003900000 */
[----:B------:R-:W1:Y:S02]  /*9160*/  @!P0 SYNCS.PHASECHK.TRANS64 P0, [R6+URZ], R5 ;  /* 0x00000005060085a7 */ /* 0x000e64000800007f */
[----:B-1----:R-:W-:Y:S05]  /*9170*/  @!P0 BRA `(.L_x_157) ;  /* 0xfffffffc00f08947 */ /* 0x002fea000383ffff */
[----:B------:R-:W-:Y:S05]  /*9180*/  BRA `(.L_x_196) ;  /* 0xffffffec00347947 */ /* 0x000fea000383ffff */
.L_x_158:
[----:B0-----:R0:W1:Y:S02]  /*9190*/  SYNCS.PHASECHK.TRANS64.TRYWAIT P0, [R9+URZ], R4 ;  /* 0x00000004090075a7 */ /* 0x001064000800017f */
[----:B-1----:R-:W-:Y:S05]  /*91a0*/  @!P0 NANOSLEEP.SYNCS 0x989680 ;  /* 0x009896800000895d */ /* 0x002fea0003900000 */
[----:B------:R-:W1:Y:S02]  /*91b0*/  @!P0 SYNCS.PHASECHK.TRANS64 P0, [R9+URZ], R4 ;  /* 0x00000004090085a7 */ /* 0x000e64000800007f */
[----:B-1----:R-:W-:Y:S05]  /*91c0*/  @!P0 BRA `(.L_x_158) ;  /* 0xfffffffc00f08947 */ /* 0x002fea000383ffff */
[----:B------:R-:W-:Y:S05]  /*91d0*/  BRA `(.L_x_197) ;  /* 0xffffffec00447947 */ /* 0x000fea000383ffff */
.L_x_159:
[----:B0-----:R0:W1:Y:S02]  /*91e0*/  SYNCS.PHASECHK.TRANS64.TRYWAIT P0, [R6+URZ], R5 ;  /* 0x00000005060075a7 */ /* 0x001064000800017f */
[----:B-1----:R-:W-:Y:S05]  /*91f0*/  @!P0 NANOSLEEP.SYNCS 0x989680 ;  /* 0x009896800000895d */ /* 0x002fea0003900000 */
[----:B------:R-:W1:Y:S02]  /*9200*/  @!P0 SYNCS.PHASECHK.TRANS64 P0, [R6+URZ], R5 ;  /* 0x00000005060085a7 */ /* 0x000e64000800007f */
[----:B-1----:R-:W-:Y:S05]  /*9210*/  @!P0 BRA `(.L_x_159) ;  /* 0xfffffffc00f08947 */ /* 0x002fea000383ffff */
[----:B------:R-:W-:Y:S05]  /*9220*/  BRA `(.L_x_198) ;  /* 0xffffffec00547947 */ /* 0x000fea000383ffff */
.L_x_160:
[----:B0-----:R0:W1:Y:S02]  /*9230*/  SYNCS.PHASECHK.TRANS64.TRYWAIT P0, [R9+URZ], R4 ;  /* 0x00000004090075a7 */ /* 0x001064000800017f */
[----:B-1----:R-:W-:Y:S05]  /*9240*/  @!P0 NANOSLEEP.SYNCS 0x989680 ;  /* 0x009896800000895d */ /* 0x002fea0003900000 */
[----:B------:R-:W1:Y:S02]  /*9250*/  @!P0 SYNCS.PHASECHK.TRANS64 P0, [R9+URZ], R4 ;  /* 0x00000004090085a7 */ /* 0x000e64000800007f */
[----:B-1----:R-:W-:Y:S05]  /*9260*/  @!P0 BRA `(.L_x_160) ;  /* 0xfffffffc00f08947 */ /* 0x002fea000383ffff */
[----:B------:R-:W-:Y:S05]  /*9270*/  BRA `(.L_x_199) ;  /* 0xffffffec00647947 */ /* 0x000fea000383ffff */
.L_x_161:
[----:B0-----:R0:W1:Y:S02]  /*9280*/  SYNCS.PHASECHK.TRANS64.TRYWAIT P0, [R6+URZ], R5 ;  /* 0x00000005060075a7 */ /* 0x001064000800017f */
[----:B-1----:R-:W-:Y:S05]  /*9290*/  @!P0 NANOSLEEP.SYNCS 0x989680 ;  /* 0x009896800000895d */ /* 0x002fea0003900000 */
[----:B------:R-:W1:Y:S02]  /*92a0*/  @!P0 SYNCS.PHASECHK.TRANS64 P0, [R6+URZ], R5 ;  /* 0x00000005060085a7 */ /* 0x000e64000800007f */
[----:B-1----:R-:W-:Y:S05]  /*92b0*/  @!P0 BRA `(.L_x_161) ;  /* 0xfffffffc00f08947 */ /* 0x002fea000383ffff */
[----:B------:R-:W-:Y:S05]  /*92c0*/  BRA `(.L_x_200) ;  /* 0xffffffec00747947 */ /* 0x000fea000383ffff */
.L_x_162:
[----:B0-----:R0:W1:Y:S02]  /*92d0*/  SYNCS.PHASECHK.TRANS64.TRYWAIT P0, [R9+URZ], R4 ;  /* 0x00000004090075a7 */ /* 0x001064000800017f */
[----:B-1----:R-:W-:Y:S05]  /*92e0*/  @!P0 NANOSLEEP.SYNCS 0x989680 ;  /* 0x009896800000895d */ /* 0x002fea0003900000 */
[----:B------:R-:W1:Y:S02]  /*92f0*/  @!P0 SYNCS.PHASECHK.TRANS64 P0, [R9+URZ], R4 ;  /* 0x00000004090085a7 */ /* 0x000e64000800007f */
[----:B-1----:R-:W-:Y:S05]  /*9300*/  @!P0 BRA `(.L_x_162) ;  /* 0xfffffffc00f08947 */ /* 0x002fea000383ffff */
[----:B------:R-:W-:Y:S05]  /*9310*/  BRA `(.L_x_201) ;  /* 0xffffffec00847947 */ /* 0x000fea000383ffff */
.L_x_163:
[----:B0-----:R0:W1:Y:S02]  /*9320*/  SYNCS.PHASECHK.TRANS64.TRYWAIT P0, [R6+URZ], R5 ;  /* 0x00000005060075a7 */ /* 0x001064000800017f */
[----:B-1----:R-:W-:Y:S05]  /*9330*/  @!P0 NANOSLEEP.SYNCS 0x989680 ;  /* 0x009896800000895d */ /* 0x002fea0003900000 */
[----:B------:R-:W1:Y:S02]  /*9340*/  @!P0 SYNCS.PHASECHK.TRANS64 P0, [R6+URZ], R5 ;  /* 0x00000005060085a7 */ /* 0x000e64000800007f */
[----:B-1----:R-:W-:Y:S05]  /*9350*/  @!P0 BRA `(.L_x_163) ;  /* 0xfffffffc00f08947 */ /* 0x002fea000383ffff */
[----:B------:R-:W-:Y:S05]  /*9360*/  BRA `(.L_x_202) ;  /* 0xffffffec00947947 */ /* 0x000fea000383ffff */
.L_x_164:
[----:B0-----:R0:W1:Y:S02]  /*9370*/  SYNCS.PHASECHK.TRANS64.TRYWAIT P0, [R9+URZ], R4 ;  /* 0x00000004090075a7 */ /* 0x001064000800017f */
[----:B-1----:R-:W-:Y:S05]  /*9380*/  @!P0 NANOSLEEP.SYNCS 0x989680 ;  /* 0x009896800000895d */ /* 0x002fea0003900000 */
[----:B------:R-:W1:Y:S02]  /*9390*/  @!P0 SYNCS.PHASECHK.TRANS64 P0, [R9+URZ], R4 ;  /* 0x00000004090085a7 */ /* 0x000e64000800007f */
[----:B-1----:R-:W-:Y:S05]  /*93a0*/  @!P0 BRA `(.L_x_164) ;  /* 0xfffffffc00f08947 */ /* 0x002fea000383ffff */
[----:B------:R-:W-:Y:S05]  /*93b0*/  BRA `(.L_x_203) ;  /* 0xffffffec00a47947 */ /* 0x000fea000383ffff */
.L_x_165:
[----:B0-----:R0:W1:Y:S02]  /*93c0*/  SYNCS.PHASECHK.TRANS64.TRYWAIT P0, [R6+URZ], R5 ;  /* 0x00000005060075a7 */ /* 0x001064000800017f */
[----:B-1----:R-:W-:Y:S05]  /*93d0*/  @!P0 NANOSLEEP.SYNCS 0x989680 ;  /* 0x009896800000895d */ /* 0x002fea0003900000 */
[----:B------:R-:W1:Y:S02]  /*93e0*/  @!P0 SYNCS.PHASECHK.TRANS64 P0, [R6+URZ], R5 ;  /* 0x00000005060085a7 */ /* 0x000e64000800007f */
[----:B-1----:R-:W-:Y:S05]  /*93f0*/  @!P0 BRA `(.L_x_165) ;  /* 0xfffffffc00f08947 */ /* 0x002fea000383ffff */
[----:B------:R-:W-:Y:S05]  /*9400*/  BRA `(.L_x_204) ;  /* 0xffffffec00b47947 */ /* 0x000fea000383ffff */
.L_x_166:
[----:B0-----:R0:W1:Y:S02]  /*9410*/  SYNCS.PHASECHK.TRANS64.TRYWAIT P0, [R9+URZ], R4 ;  /* 0x00000004090075a7 */ /* 0x001064000800017f */
[----:B-1----:R-:W-:Y:S05]  /*9420*/  @!P0 NANOSLEEP.SYNCS 0x989680 ;  /* 0x009896800000895d */ /* 0x002fea0003900000 */
[----:B------:R-:W1:Y:S02]  /*9430*/  @!P0 SYNCS.PHASECHK.TRANS64 P0, [R9+URZ], R4 ;  /* 0x00000004090085a7 */ /* 0x000e64000800007f */
[----:B-1----:R-:W-:Y:S05]  /*9440*/  @!P0 BRA `(.L_x_166) ;  /* 0xfffffffc00f08947 */ /* 0x002fea000383ffff */
[----:B------:R-:W-:Y:S05]  /*9450*/  BRA `(.L_x_205) ;  /* 0xffffffec00c47947 */ /* 0x000fea000383ffff */
.L_x_167:
[----:B0-----:R0:W1:Y:S02]  /*9460*/  SYNCS.PHASECHK.TRANS64.TRYWAIT P0, [R6+URZ], R5 ;  /* 0x00000005060075a7 */ /* 0x001064000800017f */
[----:B-1----:R-:W-:Y:S05]  /*9470*/  @!P0 NANOSLEEP.SYNCS 0x989680 ;  /* 0x009896800000895d */ /* 0x002fea0003900000 */
[----:B------:R-:W1:Y:S02]  /*9480*/  @!P0 SYNCS.PHASECHK.TRANS64 P0, [R6+URZ], R5 ;  /* 0x00000005060085a7 */ /* 0x000e64000800007f */
[----:B-1----:R-:W-:Y:S05]  /*9490*/  @!P0 BRA `(.L_x_167) ;  /* 0xfffffffc00f08947 */ /* 0x002fea000383ffff */
[----:B------:R-:W-:Y:S05]  /*94a0*/  BRA `(.L_x_206) ;  /* 0xffffffec00d47947 */ /* 0x000fea000383ffff */
.L_x_168:
[----:B0-----:R0:W1:Y:S02]  /*94b0*/  SYNCS.PHASECHK.TRANS64.TRYWAIT P0, [R9+URZ], R4 ;  /* 0x00000004090075a7 */ /* 0x001064000800017f */
[----:B-1----:R-:W-:Y:S05]  /*94c0*/  @!P0 NANOSLEEP.SYNCS 0x989680 ;  /* 0x009896800000895d */ /* 0x002fea0003900000 */
[----:B------:R-:W1:Y:S02]  /*94d0*/  @!P0 SYNCS.PHASECHK.TRANS64 P0, [R9+URZ], R4 ;  /* 0x00000004090085a7 */ /* 0x000e64000800007f */
[----:B-1----:R-:W-:Y:S05]  /*94e0*/  @!P0 BRA `(.L_x_168) ;  /* 0xfffffffc00f08947 */ /* 0x002fea000383ffff */
[----:B------:R-:W-:Y:S05]  /*94f0*/  BRA `(.L_x_207) ;  /* 0xffffffec00e47947 */ /* 0x000fea000383ffff */
.L_x_169:
[----:B0-----:R0:W1:Y:S02]  /*9500*/  SYNCS.PHASECHK.TRANS64.TRYWAIT P0, [R6+URZ], R5 ;  /* 0x00000005060075a7 */ /* 0x001064000800017f */
[----:B-1----:R-:W-:Y:S05]  /*9510*/  @!P0 NANOSLEEP.SYNCS 0x989680 ;  /* 0x009896800000895d */ /* 0x002fea0003900000 */
[----:B------:R-:W1:Y:S02]  /*9520*/  @!P0 SYNCS.PHASECHK.TRANS64 P0, [R6+URZ], R5 ;  /* 0x00000005060085a7 */ /* 0x000e64000800007f */
[----:B-1----:R-:W-:Y:S05]  /*9530*/  @!P0 BRA `(.L_x_169) ;  /* 0xfffffffc00f08947 */ /* 0x002fea000383ffff */
[----:B------:R-:W-:Y:S05]  /*9540*/  BRA `(.L_x_208) ;  /* 0xffffffec00f47947 */ /* 0x000fea000383ffff */
.L_x_170:
[----:B0-----:R0:W1:Y:S02]  /*9550*/  SYNCS.PHASECHK.TRANS64.TRYWAIT P0, [R9+URZ], R4 ;  /* 0x00000004090075a7 */ /* 0x001064000800017f */
[----:B-1----:R-:W-:Y:S05]  /*9560*/  @!P0 NANOSLEEP.SYNCS 0x989680 ;  /* 0x009896800000895d */ /* 0x002fea0003900000 */
[----:B------:R-:W1:Y:S02]  /*9570*/  @!P0 SYNCS.PHASECHK.TRANS64 P0, [R9+URZ], R4 ;  /* 0x00000004090085a7 */ /* 0x000e64000800007f */
[----:B-1----:R-:W-:Y:S05]  /*9580*/  @!P0 BRA `(.L_x_170) ;  /* 0xfffffffc00f08947 */ /* 0x002fea000383ffff */
[----:B------:R-:W-:Y:S05]  /*9590*/  BRA `(.L_x_209) ;  /* 0xfffffff000047947 */ /* 0x000fea000383ffff */
.L_x_171:
[----:B0-----:R0:W1:Y:S02]  /*95a0*/  SYNCS.PHASECHK.TRANS64.TRYWAIT P0, [R6+URZ], R5 ;  /* 0x00000005060075a7 */ /* 0x001064000800017f */
[----:B-1----:R-:W-:Y:S05]  /*95b0*/  @!P0 NANOSLEEP.SYNCS 0x989680 ;  /* 0x009896800000895d */ /* 0x002fea0003900000 */
[----:B------:R-:W1:Y:S02]  /*95c0*/  @!P0 SYNCS.PHASECHK.TRANS64 P0, [R6+URZ], R5 ;  /* 0x00000005060085a7 */ /* 0x000e64000800007f */
[----:B-1----:R-:W-:Y:S05]  /*95d0*/  @!P0 BRA `(.L_x_171) ;  /* 0xfffffffc00f08947 */ /* 0x002fea000383ffff */
[----:B------:R-:W-:Y:S05]  /*95e0*/  BRA `(.L_x_210) ;  /* 0xfffffff000147947 */ /* 0x000fea000383ffff */
.L_x_172:
[----:B0-----:R0:W1:Y:S02]  /*95f0*/  SYNCS.PHASECHK.TRANS64.TRYWAIT P0, [R9+URZ], R4 ;  /* 0x00000004090075a7 */ /* 0x001064000800017f */
[----:B-1----:R-:W-:Y:S05]  /*9600*/  @!P0 NANOSLEEP.SYNCS 0x989680 ;  /* 0x009896800000895d */ /* 0x002fea0003900000 */
[----:B------:R-:W1:Y:S02]  /*9610*/  @!P0 SYNCS.PHASECHK.TRANS64 P0, [R9+URZ], R4 ;  /* 0x00000004090085a7 */ /* 0x000e64000800007f */
[----:B-1----:R-:W-:Y:S05]  /*9620*/  @!P0 BRA `(.L_x_172) ;  /* 0xfffffffc00f08947 */ /* 0x002fea000383ffff */
[----:B------:R-:W-:Y:S05]  /*9630*/  BRA `(.L_x_211) ;  /* 0xfffffff000247947 */ /* 0x000fea000383ffff */
.L_x_173:
[----:B0-----:R0:W1:Y:S02]  /*9640*/  SYNCS.PHASECHK.TRANS64.TRYWAIT P0, [R6+URZ], R5 ;  /* 0x00000005060075a7 */ /* 0x001064000800017f */
[----:B-1----:R-:W-:Y:S05]  /*9650*/  @!P0 NANOSLEEP.SYNCS 0x989680 ;  /* 0x009896800000895d */ /* 0x002fea0003900000 */
[----:B------:R-:W1:Y:S02]  /*9660*/  @!P0 SYNCS.PHASECHK.TRANS64 P0, [R6+URZ], R5 ;  /* 0x00000005060085a7 */ /* 0x000e64000800007f */
[----:B-1----:R-:W-:Y:S05]  /*9670*/  @!P0 BRA `(.L_x_173) ;  /* 0xfffffffc00f08947 */ /* 0x002fea000383ffff */
[----:B------:R-:W-:Y:S05]  /*9680*/  BRA `(.L_x_212) ;  /* 0xfffffff000347947 */ /* 0x000fea000383ffff */
.L_x_174:
[----:B0-----:R0:W1:Y:S02]  /*9690*/  SYNCS.PHASECHK.TRANS64.TRYWAIT P0, [R9+URZ], R4 ;  /* 0x00000004090075a7 */ /* 0x001064000800017f */
[----:B-1----:R-:W-:Y:S05]  /*96a0*/  @!P0 NANOSLEEP.SYNCS 0x989680 ;  /* 0x009896800000895d */ /* 0x002fea0003900000 */
[----:B------:R-:W1:Y:S02]  /*96b0*/  @!P0 SYNCS.PHASECHK.TRANS64 P0, [R9+URZ], R4 ;  /* 0x00000004090085a7 */ /* 0x000e64000800007f */
[----:B-1----:R-:W-:Y:S05]  /*96c0*/  @!P0 BRA `(.L_x_174) ;  /* 0xfffffffc00f08947 */ /* 0x002fea000383ffff */
[----:B------:R-:W-:Y:S05]  /*96d0*/  BRA `(.L_x_213) ;  /* 0xfffffff000447947 */ /* 0x000fea000383ffff */
.L_x_175:
[----:B0-----:R0:W1:Y:S02]  /*96e0*/  SYNCS.PHASECHK.TRANS64.TRYWAIT P0, [R6+URZ], R5 ;  /* 0x00000005060075a7 */ /* 0x001064000800017f */
[----:B-1----:R-:W-:Y:S05]  /*96f0*/  @!P0 NANOSLEEP.SYNCS 0x989680 ;  /* 0x009896800000895d */ /* 0x002fea0003900000 */
[----:B------:R-:W1:Y:S02]  /*9700*/  @!P0 SYNCS.PHASECHK.TRANS64 P0, [R6+URZ], R5 ;  /* 0x00000005060085a7 */ /* 0x000e64000800007f */
[----:B-1----:R-:W-:Y:S05]  /*9710*/  @!P0 BRA `(.L_x_175) ;  /* 0xfffffffc00f08947 */ /* 0x002fea000383ffff */
[----:B------:R-:W-:Y:S05]  /*9720*/  BRA `(.L_x_214) ;  /* 0xfffffff000547947 */ /* 0x000fea000383ffff */
.L_x_176:
[----:B0-----:R0:W1:Y:S02]  /*9730*/  SYNCS.PHASECHK.TRANS64.TRYWAIT P0, [R9+URZ], R4 ;  /* 0x00000004090075a7 */ /* 0x001064000800017f */
[----:B-1----:R-:W-:Y:S05]  /*9740*/  @!P0 NANOSLEEP.SYNCS 0x989680 ;  /* 0x009896800000895d */ /* 0x002fea0003900000 */
[----:B------:R-:W1:Y:S02]  /*9750*/  @!P0 SYNCS.PHASECHK.TRANS64 P0, [R9+URZ], R4 ;  /* 0x00000004090085a7 */ /* 0x000e64000800007f */
[----:B-1----:R-:W-:Y:S05]  /*9760*/  @!P0 BRA `(.L_x_176) ;  /* 0xfffffffc00f08947 */ /* 0x002fea000383ffff */
[----:B------:R-:W-:Y:S05]  /*9770*/  BRA `(.L_x_215) ;  /* 0xfffffff000647947 */ /* 0x000fea000383ffff */
.L_x_177:
[----:B0-----:R0:W1:Y:S02]  /*9780*/  SYNCS.PHASECHK.TRANS64.TRYWAIT P0, [R6+URZ], R5 ;  /* 0x00000005060075a7 */ /* 0x001064000800017f */
[----:B-1----:R-:W-:Y:S05]  /*9790*/  @!P0 NANOSLEEP.SYNCS 0x989680 ;  /* 0x009896800000895d */ /* 0x002fea0003900000 */
[----:B------:R-:W1:Y:S02]  /*97a0*/  @!P0 SYNCS.PHASECHK.TRANS64 P0, [R6+URZ], R5 ;  /* 0x00000005060085a7 */ /* 0x000e64000800007f */
[----:B-1----:R-:W-:Y:S05]  /*97b0*/  @!P0 BRA `(.L_x_177) ;  /* 0xfffffffc00f08947 */ /* 0x002fea000383ffff */
[----:B------:R-:W-:Y:S05]  /*97c0*/  BRA `(.L_x_216) ;  /* 0xfffffff000747947 */ /* 0x000fea000383ffff */
.L_x_178:
[----:B0-----:R0:W1:Y:S02]  /*97d0*/  SYNCS.PHASECHK.TRANS64.TRYWAIT P0, [R9+URZ], R4 ;  /* 0x00000004090075a7 */ /* 0x001064000800017f */
[----:B-1----:R-:W-:Y:S05]  /*97e0*/  @!P0 NANOSLEEP.SYNCS 0x989680 ;  /* 0x009896800000895d */ /* 0x002fea0003900000 */
[----:B------:R-:W1:Y:S02]  /*97f0*/  @!P0 SYNCS.PHASECHK.TRANS64 P0, [R9+URZ], R4 ;  /* 0x00000004090085a7 */ /* 0x000e64000800007f */
[----:B-1----:R-:W-:Y:S05]  /*9800*/  @!P0 BRA `(.L_x_178) ;  /* 0xfffffffc00f08947 */ /* 0x002fea000383ffff */
[----:B------:R-:W-:Y:S05]  /*9810*/  BRA `(.L_x_217) ;  /* 0xfffffff000847947 */ /* 0x000fea000383ffff */
.L_x_179:
[----:B0-----:R0:W1:Y:S02]  /*9820*/  SYNCS.PHASECHK.TRANS64.TRYWAIT P0, [R6+URZ], R5 ;  /* 0x00000005060075a7 */ /* 0x001064000800017f */
[----:B-1----:R-:W-:Y:S05]  /*9830*/  @!P0 NANOSLEEP.SYNCS 0x989680 ;  /* 0x009896800000895d */ /* 0x002fea0003900000 */
[----:B------:R-:W1:Y:S02]  /*9840*/  @!P0 SYNCS.PHASECHK.TRANS64 P0, [R6+URZ], R5 ;  /* 0x00000005060085a7 */ /* 0x000e64000800007f */
[----:B-1----:R-:W-:Y:S05]  /*9850*/  @!P0 BRA `(.L_x_179) ;  /* 0xfffffffc00f08947 */ /* 0x002fea000383ffff */
[----:B------:R-:W-:Y:S05]  /*9860*/  BRA `(.L_x_218) ;  /* 0xfffffff000947947 */ /* 0x000fea000383ffff */
.L_x_180:
[----:B0-----:R0:W1:Y:S02]  /*9870*/  SYNCS.PHASECHK.TRANS64.TRYWAIT P0, [R9+URZ], R4 ;  /* 0x00000004090075a7 */ /* 0x001064000800017f */
[----:B-1----:R-:W-:Y:S05]  /*9880*/  @!P0 NANOSLEEP.SYNCS 0x989680 ;  /* 0x009896800000895d */ /* 0x002fea0003900000 */
[----:B------:R-:W1:Y:S02]  /*9890*/  @!P0 SYNCS.PHASECHK.TRANS64 P0, [R9+URZ], R4 ;  /* 0x00000004090085a7 */ /* 0x000e64000800007f */
[----:B-1----:R-:W-:Y:S05]  /*98a0*/  @!P0 BRA `(.L_x_180) ;  /* 0xfffffffc00f08947 */ /* 0x002fea000383ffff */
[----:B------:R-:W-:Y:S05]  /*98b0*/  BRA `(.L_x_219) ;  /* 0xfffffff000a47947 */ /* 0x000fea000383ffff */
.L_x_181:
[----:B0-----:R0:W1:Y:S02]  /*98c0*/  SYNCS.PHASECHK.TRANS64.TRYWAIT P0, [R6+URZ], R5 ;  /* 0x00000005060075a7 */ /* 0x001064000800017f */
[----:B-1----:R-:W-:Y:S05]  /*98d0*/  @!P0 NANOSLEEP.SYNCS 0x989680 ;  /* 0x009896800000895d */ /* 0x002fea0003900000 */
[----:B------:R-:W1:Y:S02]  /*98e0*/  @!P0 SYNCS.PHASECHK.TRANS64 P0, [R6+URZ], R5 ;  /* 0x00000005060085a7 */ /* 0x000e64000800007f */
[----:B-1----:R-:W-:Y:S05]  /*98f0*/  @!P0 BRA `(.L_x_181) ;  /* 0xfffffffc00f08947 */ /* 0x002fea000383ffff */
[----:B------:R-:W-:Y:S05]  /*9900*/  BRA `(.L_x_220) ;  /* 0xfffffff000b47947 */ /* 0x000fea000383ffff */
.L_x_182:
[----:B0-----:R0:W1:Y:S02]  /*9910*/  SYNCS.PHASECHK.TRANS64.TRYWAIT P0, [R9+URZ], R4 ;  /* 0x00000004090075a7 */ /* 0x001064000800017f */
[----:B-1----:R-:W-:Y:S05]  /*9920*/  @!P0 NANOSLEEP.SYNCS 0x989680 ;  /* 0x009896800000895d */ /* 0x002fea0003900000 */
[----:B------:R-:W1:Y:S02]  /*9930*/  @!P0 SYNCS.PHASECHK.TRANS64 P0, [R9+URZ], R4 ;  /* 0x00000004090085a7 */ /* 0x000e64000800007f */
[----:B-1----:R-:W-:Y:S05]  /*9940*/  @!P0 BRA `(.L_x_182) ;  /* 0xfffffffc00f08947 */ /* 0x002fea000383ffff */
[----:B------:R-:W-:Y:S05]  /*9950*/  BRA `(.L_x_221) ;  /* 0xfffffff000c47947 */ /* 0x000fea000383ffff */
.L_x_183:
[----:B0-----:R0:W1:Y:S02]  /*9960*/  SYNCS.PHASECHK.TRANS64.TRYWAIT P0, [R6+URZ], R5 ;  /* 0x00000005060075a7 */ /* 0x001064000800017f */
[----:B-1----:R-:W-:Y:S05]  /*9970*/  @!P0 NANOSLEEP.SYNCS 0x989680 ;  /* 0x009896800000895d */ /* 0x002fea0003900000 */
[----:B------:R-:W1:Y:S02]  /*9980*/  @!P0 SYNCS.PHASECHK.TRANS64 P0, [R6+URZ], R5 ;  /* 0x00000005060085a7 */ /* 0x000e64000800007f */
[----:B-1----:R-:W-:Y:S05]  /*9990*/  @!P0 BRA `(.L_x_183) ;  /* 0xfffffffc00f08947 */ /* 0x002fea000383ffff */
[----:B------:R-:W-:Y:S05]  /*99a0*/  BRA `(.L_x_222) ;  /* 0xfffffff000d47947 */ /* 0x000fea000383ffff */
.L_x_184:
[----:B0-----:R0:W1:Y:S02]  /*99b0*/  SYNCS.PHASECHK.TRANS64.TRYWAIT P0, [R9+URZ], R4 ;  /* 0x00000004090075a7 */ /* 0x001064000800017f */
[----:B-1----:R-:W-:Y:S05]  /*99c0*/  @!P0 NANOSLEEP.SYNCS 0x989680 ;  /* 0x009896800000895d */ /* 0x002fea0003900000 */
[----:B------:R-:W1:Y:S02]  /*99d0*/  @!P0 SYNCS.PHASECHK.TRANS64 P0, [R9+URZ], R4 ;  /* 0x00000004090085a7 */ /* 0x000e64000800007f */
[----:B-1----:R-:W-:Y:S05]  /*99e0*/  @!P0 BRA `(.L_x_184) ;  /* 0xfffffffc00f08947 */ /* 0x002fea000383ffff */
[----:B------:R-:W-:Y:S05]  /*99f0*/  BRA `(.L_x_223) ;  /* 0xfffffff000e47947 */ /* 0x000fea000383ffff */
.L_x_185:
[----:B0-----:R0:W1:Y:S02]  /*9a00*/  SYNCS.PHASECHK.TRANS64.TRYWAIT P0, [R6+URZ], R5 ;  /* 0x00000005060075a7 */ /* 0x001064000800017f */
[----:B-1----:R-:W-:Y:S05]  /*9a10*/  @!P0 NANOSLEEP.SYNCS 0x989680 ;  /* 0x009896800000895d */ /* 0x002fea0003900000 */
[----:B------:R-:W1:Y:S02]  /*9a20*/  @!P0 SYNCS.PHASECHK.TRANS64 P0, [R6+URZ], R5 ;  /* 0x00000005060085a7 */ /* 0x000e64000800007f */
[----:B-1----:R-:W-:Y:S05]  /*9a30*/  @!P0 BRA `(.L_x_185) ;  /* 0xfffffffc00f08947 */ /* 0x002fea000383ffff */
[----:B------:R-:W-:Y:S05]  /*9a40*/  BRA `(.L_x_224) ;  /* 0xfffffff000ec7947 */ /* 0x000fea000383ffff */
.L_x_225:
[----:B------:R-:W-:-:S00]  /*9a50*/  BRA `(.L_x_225) ;  /* 0xfffffffc00fc7947 */ /* 0x000fc0000383ffff */
[----:B------:R-:W-:-:S00]  /*9a60*/  NOP ;  /* 0x0000000000007918 */ /* 0x000fc00000000000 */
        /* <DEDUP_REMOVED lines=9> */
.L_x_226:


//--------------------- .nv.shared._ZN7cutlass13device_kernelINS_4gemm6kernel13GemmUniversalIN4cute5tupleIJiiiiEEENS1_10collective13CollectiveMmaINS1_37MainloopSm90TmaGmmaWarpSpecializedFP8ILi32ENS5_IJNS4_1CILi1EEESB_SB_EEENS1_35KernelTmaWarpSpecializedCooperativeEEENS5_IJNSA_ILi128EEENSA_ILi96EEENSA_ILi32EEEEEENS_12float_e4m3_tENS5_IJlSB_lEEESJ_SK_NS4_8TiledMMAINS4_8MMA_AtomIJNS4_4SM904GMMA30MMA_64x96x32_F32E4M3E4M3_SS_TNILNSO_7ScaleInE1ELSQ_1EEEEEENS4_6LayoutINS5_IJNSA_ILi2EEESB_SB_EEENS5_IJSB_NSA_ILi0EEESW_EEEEENS5_IJNS4_10UnderscoreESZ_SZ_EEEEENS4_13SM90_TMA_LOADENS4_14ComposedLayoutINS4_7SwizzleILi1ELi4ELi3EEENS4_18smem_ptr_flag_bitsILi8EEENST_INS5_IJNSA_ILi8EEESH_EEENS5_IJSH_SB_EEEEEEEvNS4_8identityES12_S1C_vS1D_EENS_8epilogue10collective6detail29Sm90TmaWarpSpecializedAdapterINS1G_15DefaultEpilogueISJ_SK_SK_NS1F_6thread17LinearCombinationISJ_Li1EffLNS1K_9ScaleType4KindE0ELNS_15FloatRoundStyleE2ESJ_EENS1_15EpilogueDefaultEEEEEvvEEEEvNT_6ParamsE --------------------------
	.section	.nv.shared._ZN7cutlass13device_kernelINS_4gemm6kernel13GemmUniversalIN4cute5tupleIJiiiiEEENS1_10collective13CollectiveMmaINS1_37MainloopSm90TmaGmmaWarpSpecializedFP8ILi32ENS5_IJNS4_1CILi1EEESB_SB_EEENS1_35KernelTmaWarpSpecializedCooperativeEEENS5_IJNSA_ILi128EEENSA_ILi96EEENSA_ILi32EEEEEENS_12float_e4m3_tENS5_IJlSB_lEEESJ_SK_NS4_8TiledMMAINS4_8MMA_AtomIJNS4_4SM904GMMA30MMA_64x96x32_F32E4M3E4M3_SS_TNILNSO_7ScaleInE1ELSQ_1EEEEEENS4_6LayoutINS5_IJNSA_ILi2EEESB_SB_EEENS5_IJSB_NSA_ILi0EEESW_EEEEENS5_IJNS4_10UnderscoreESZ_SZ_EEEEENS4_13SM90_TMA_LOADENS4_14ComposedLayoutINS4_7SwizzleILi1ELi4ELi3EEENS4_18smem_ptr_flag_bitsILi8EEENST_INS5_IJNSA_ILi8EEESH_EEENS5_IJSH_SB_EEEEEEEvNS4_8identityES12_S1C_vS1D_EENS_8epilogue10collective6detail29Sm90TmaWarpSpecializedAdapterINS1G_15DefaultEpilogueISJ_SK_SK_NS1F_6thread17LinearCombinationISJ_Li1EffLNS1K_9ScaleType4KindE0ELNS_15FloatRoundStyleE2ESJ_EENS1_15EpilogueDefaultEEEEEvvEEEEvNT_6ParamsE,"aw",@nobits
	.sectionflags	@""
	.align	16
	.zero		1024


//--------------------- .nv.shared.reserved.0     --------------------------
	.section	.nv.shared.reserved.0,"aw",@nobits
	.weak		__nv_reservedSMEM_offset_0_alias
	.size		__nv_reservedSMEM_offset_0_alias, 0, 0
	.other		__nv_reservedSMEM_offset_0_alias,@"STO_CUDA_RESERVED_SHARED STV_DEFAULT"
__nv_reservedSMEM_offset_0_alias:
	.zero		0


//--------------------- .nv.global                --------------------------
	.section	.nv.global,"aw",@nobits
.nv.global:
	.type		_ZN40_INTERNAL_34965d92_4_k_cu_4df19de1_160764cute1_E,@object
	.size		_ZN40_INTERNAL_34965d92_4_k_cu_4df19de1_160764cute1_E,(_ZN40_INTERNAL_34965d92_4_k_cu_4df19de1_160764cuda3std3__45__cpo6cbeginE - _ZN40_INTERNAL_34965d92_4_k_cu_4df19de1_160764cute1_E)
_ZN40_INTERNAL_34965d92_4_k_cu_4df19de1_160764cute1_E:
	.zero		1
	.type		_ZN40_INTERNAL_34965d92_4_k_cu_4df19de1_160764cuda3std3__45__cpo6cbeginE,@object
	.size		_ZN40_INTERNAL_34965d92_4_k_cu_4df19de1_160764cuda3std3__45__cpo6cbeginE,(_ZN40_INTERNAL_34965d92_4_k_cu_4df19de1_160764cuda3std3__48in_placeE - _ZN40_INTERNAL_34965d92_4_k_cu_4df19de1_160764cuda3std3__45__cpo6cbeginE)
_ZN40_INTERNAL_34965d92_4_k_cu_4df19de1_160764cuda3std3__45__cpo6cbeginE:
	.zero		1
	.type		_ZN40_INTERNAL_34965d92_4_k_cu_4df19de1_160764cuda3std3__48in_placeE,@object
	.size		_ZN40_INTERNAL_34965d92_4_k_cu_4df19de1_160764cuda3std3__48in_placeE,(_ZN40_INTERNAL_34965d92_4_k_cu_4df19de1_160764cuda3std6ranges3__45__cpo9iter_moveE - _ZN40_INTERNAL_34965d92_4_k_cu_4df19de1_160764cuda3std3__48in_placeE)
_ZN40_INTERNAL_34965d92_4_k_cu_4df19de1_160764cuda3std3__48in_placeE:
	.zero		1
	.type		_ZN40_INTERNAL_34965d92_4_k_cu_4df19de1_160764cuda3std6ranges3__45__cpo9iter_moveE,@object
	.size		_ZN40_INTERNAL_34965d92_4_k_cu_4df19de1_160764cuda3std6ranges3__45__cpo9iter_moveE,(_ZN40_INTERNAL_34965d92_4_k_cu_4df19de1_160764cuda3std3__45__cpo5beginE - _ZN40_INTERNAL_34965d92_4_k_cu_4df19de1_160764cuda3std6ranges3__45__cpo9iter_moveE)
_ZN40_INTERNAL_34965d92_4_k_cu_4df19de1_160764cuda3std6ranges3__45__cpo9iter_moveE:
	.zero		1
	.type		_ZN40_INTERNAL_34965d92_4_k_cu_4df19de1_160764cuda3std3__45__cpo5beginE,@object
	.size		_ZN40_INTERNAL_34965d92_4_k_cu_4df19de1_160764cuda3std3__45__cpo5beginE,(_ZN40_INTERNAL_34965d92_4_k_cu_4df19de1_160764cuda3std3__442_GLOBAL__N__34965d92_4_k_cu_4df19de1_160766ignoreE - _ZN40_INTERNAL_34965d92_4_k_cu_4df19de1_160764cuda3std3__45__cpo5beginE)
_ZN40_INTERNAL_34965d92_4_k_cu_4df19de1_160764cuda3std3__45__cpo5beginE:
	.zero		1
	.type		_ZN40_INTERNAL_34965d92_4_k_cu_4df19de1_160764cuda3std3__442_GLOBAL__N__34965d92_4_k_cu_4df19de1_160766ignoreE,@object
	.size		_ZN40_INTERNAL_34965d92_4_k_cu_4df19de1_160764cuda3std3__442_GLOBAL__N__34965d92_4_k_cu_4df19de1_160766ignoreE,(_ZN40_INTERNAL_34965d92_4_k_cu_4df19de1_160764cute7productE - _ZN40_INTERNAL_34965d92_4_k_cu_4df19de1_160764cuda3std3__442_GLOBAL__N__34965d92_4_k_cu_4df19de1_160766ignoreE)
_ZN40_INTERNAL_34965d92_4_k_cu_4df19de1_160764cuda3std3__442_GLOBAL__N__34965d92_4_k_cu_4df19de1_160766ignoreE:
	.zero		1
	.type		_ZN40_INTERNAL_34965d92_4_k_cu_4df19de1_160764cute7productE,@object
	.size		_ZN40_INTERNAL_34965d92_4_k_cu_4df19de1_160764cute7productE,(_ZN40_INTERNAL_34965d92_4_k_cu_4df19de1_160764cuda3std3__45__cpo3endE - _ZN40_INTERNAL_34965d92_4_k_cu_4df19de1_160764cute7productE)
_ZN40_INTERNAL_34965d92_4_k_cu_4df19de1_160764cute7productE:
	.zero		1
	.type		_ZN40_INTERNAL_34965d92_4_k_cu_4df19de1_160764cuda3std3__45__cpo3endE,@object
	.size		_ZN40_INTERNAL_34965d92_4_k_cu_4df19de1_160764cuda3std3__45__cpo3endE,(_ZN40_INTERNAL_34965d92_4_k_cu_4df19de1_160764cuda3std3__419piecewise_constructE - _ZN40_INTERNAL_34965d92_4_k_cu_4df19de1_160764cuda3std3__45__cpo3endE)
_ZN40_INTERNAL_34965d92_4_k_cu_4df19de1_160764cuda3std3__45__cpo3endE:
	.zero		1
	.type		_ZN40_INTERNAL_34965d92_4_k_cu_4df19de1_160764cuda3std3__419piecewise_constructE,@object
	.size		_ZN40_INTERNAL_34965d92_4_k_cu_4df19de1_160764cuda3std3__419piecewise_constructE,(_ZN40_INTERNAL_34965d92_4_k_cu_4df19de1_160764cuda3std3__45__cpo4cendE - _ZN40_INTERNAL_34965d92_4_k_cu_4df19de1_160764cuda3std3__419piecewise_constructE)
_ZN40_INTERNAL_34965d92_4_k_cu_4df19de1_160764cuda3std3__419piecewise_constructE:
	.zero		1
	.type		_ZN40_INTERNAL_34965d92_4_k_cu_4df19de1_160764cuda3std3__45__cpo4cendE,@object
	.size		_ZN40_INTERNAL_34965d92_4_k_cu_4df19de1_160764cuda3std3__45__cpo4cendE,(_ZN40_INTERNAL_34965d92_4_k_cu_4df19de1_160764cuda3std6ranges3__45__cpo4swapE - _ZN40_INTERNAL_34965d92_4_k_cu_4df19de1_160764cuda3std3__45__cpo4cendE)
_ZN40_INTERNAL_34965d92_4_k_cu_4df19de1_160764cuda3std3__45__cpo4cendE:
	.zero		1
	.type		_ZN40_INTERNAL_34965d92_4_k_cu_4df19de1_160764cuda3std6ranges3__45__cpo4swapE,@object
	.size		_ZN40_INTERNAL_34965d92_4_k_cu_4df19de1_160764cuda3std6ranges3__45__cpo4swapE,(.L_7 - _ZN40_INTERNAL_34965d92_4_k_cu_4df19de1_160764cuda3std6ranges3__45__cpo4swapE)
_ZN40_INTERNAL_34965d92_4_k_cu_4df19de1_160764cuda3std6ranges3__45__cpo4swapE:
	.zero		1
.L_7:


//--------------------- .nv.constant0._ZN7cutlass13device_kernelINS_4gemm6kernel13GemmUniversalIN4cute5tupleIJiiiiEEENS1_10collective13CollectiveMmaINS1_37MainloopSm90TmaGmmaWarpSpecializedFP8ILi32ENS5_IJNS4_1CILi1EEESB_SB_EEENS1_35KernelTmaWarpSpecializedCooperativeEEENS5_IJNSA_ILi128EEENSA_ILi96EEENSA_ILi32EEEEEENS_12float_e4m3_tENS5_IJlSB_lEEESJ_SK_NS4_8TiledMMAINS4_8MMA_AtomIJNS4_4SM904GMMA30MMA_64x96x32_F32E4M3E4M3_SS_TNILNSO_7ScaleInE1ELSQ_1EEEEEENS4_6LayoutINS5_IJNSA_ILi2EEESB_SB_EEENS5_IJSB_NSA_ILi0EEESW_EEEEENS5_IJNS4_10UnderscoreESZ_SZ_EEEEENS4_13SM90_TMA_LOADENS4_14ComposedLayoutINS4_7SwizzleILi1ELi4ELi3EEENS4_18smem_ptr_flag_bitsILi8EEENST_INS5_IJNSA_ILi8EEESH_EEENS5_IJSH_SB_EEEEEEEvNS4_8identityES12_S1C_vS1D_EENS_8epilogue10collective6detail29Sm90TmaWarpSpecializedAdapterINS1G_15DefaultEpilogueISJ_SK_SK_NS1F_6thread17LinearCombinationISJ_Li1EffLNS1K_9ScaleType4KindE0ELNS_15FloatRoundStyleE2ESJ_EENS1_15EpilogueDefaultEEEEEvvEEEEvNT_6ParamsE --------------------------
	.section	.nv.constant0._ZN7cutlass13device_kernelINS_4gemm6kernel13GemmUniversalIN4cute5tupleIJiiiiEEENS1_10collective13CollectiveMmaINS1_37MainloopSm90TmaGmmaWarpSpecializedFP8ILi32ENS5_IJNS4_1CILi1EEESB_SB_EEENS1_35KernelTmaWarpSpecializedCooperativeEEENS5_IJNSA_ILi128EEENSA_ILi96EEENSA_ILi32EEEEEENS_12float_e4m3_tENS5_IJlSB_lEEESJ_SK_NS4_8TiledMMAINS4_8MMA_AtomIJNS4_4SM904GMMA30MMA_64x96x32_F32E4M3E4M3_SS_TNILNSO_7ScaleInE1ELSQ_1EEEEEENS4_6LayoutINS5_IJNSA_ILi2EEESB_SB_EEENS5_IJSB_NSA_ILi0EEESW_EEEEENS5_IJNS4_10UnderscoreESZ_SZ_EEEEENS4_13SM90_TMA_LOADENS4_14ComposedLayoutINS4_7SwizzleILi1ELi4ELi3EEENS4_18smem_ptr_flag_bitsILi8EEENST_INS5_IJNSA_ILi8EEESH_EEENS5_IJSH_SB_EEEEEEEvNS4_8identityES12_S1C_vS1D_EENS_8epilogue10collective6detail29Sm90TmaWarpSpecializedAdapterINS1G_15DefaultEpilogueISJ_SK_SK_NS1F_6thread17LinearCombinationISJ_Li1EffLNS1K_9ScaleType4KindE0ELNS_15FloatRoundStyleE2ESJ_EENS1_15EpilogueDefaultEEEEEvvEEEEvNT_6ParamsE,"a",@progbits
	.sectionflags	@""
	.align	4
.nv.constant0._ZN7cutlass13device_kernelINS_4gemm6kernel13GemmUniversalIN4cute5tupleIJiiiiEEENS1_10collective13CollectiveMmaINS1_37MainloopSm90TmaGmmaWarpSpecializedFP8ILi32ENS5_IJNS4_1CILi1EEESB_SB_EEENS1_35KernelTmaWarpSpecializedCooperativeEEENS5_IJNSA_ILi128EEENSA_ILi96EEENSA_ILi32EEEEEENS_12float_e4m3_tENS5_IJlSB_lEEESJ_SK_NS4_8TiledMMAINS4_8MMA_AtomIJNS4_4SM904GMMA30MMA_64x96x32_F32E4M3E4M3_SS_TNILNSO_7ScaleInE1ELSQ_1EEEEEENS4_6LayoutINS5_IJNSA_ILi2EEESB_SB_EEENS5_IJSB_NSA_ILi0EEESW_EEEEENS5_IJNS4_10UnderscoreESZ_SZ_EEEEENS4_13SM90_TMA_LOADENS4_14ComposedLayoutINS4_7SwizzleILi1ELi4ELi3EEENS4_18smem_ptr_flag_bitsILi8EEENST_INS5_IJNSA_ILi8EEESH_EEENS5_IJSH_SB_EEEEEEEvNS4_8identityES12_S1C_vS1D_EENS_8epilogue10collective6detail29Sm90TmaWarpSpecializedAdapterINS1G_15DefaultEpilogueISJ_SK_SK_NS1F_6thread17LinearCombinationISJ_Li1EffLNS1K_9ScaleType4KindE0ELNS_15FloatRoundStyleE2ESJ_EENS1_15EpilogueDefaultEEEEEvvEEEEvNT_6ParamsE:
	.zero		1664


//--------------------- SYMBOLS --------------------------

	.type		.nv.reservedSmem.offset0,@object
	.size		.nv.reservedSmem.offset0,0x4
